//
// Generated by NVIDIA NVVM Compiler
//
// Compiler Build ID: CL-36424714
// Cuda compilation tools, release 13.0, V13.0.88
// Based on NVVM 20.0.0
//

.version 9.0
.target sm_100
.address_size 64

	// .globl	_Z13myShuffleScanPfPiS0_S_i
// _ZZ13myShuffleScanPfPiS0_S_iE9sBlockNum has been demoted
// _ZZ13myShuffleScanPfPiS0_S_iE14sLookbackIndex has been demoted
// _ZZ13myShuffleScanPfPiS0_S_iE10sharedData has been demoted
// _ZZ13myShuffleScanPfPiS0_S_iE10sPrefixSum has been demoted
.global .align 1 .b8 _ZN34_INTERNAL_d78455f1_4_k_cu_2c499f7d4cuda3std3__45__cpo5beginE[1];
.global .align 1 .b8 _ZN34_INTERNAL_d78455f1_4_k_cu_2c499f7d4cuda3std3__45__cpo3endE[1];
.global .align 1 .b8 _ZN34_INTERNAL_d78455f1_4_k_cu_2c499f7d4cuda3std3__45__cpo6cbeginE[1];
.global .align 1 .b8 _ZN34_INTERNAL_d78455f1_4_k_cu_2c499f7d4cuda3std3__45__cpo4cendE[1];
.global .align 1 .b8 _ZN34_INTERNAL_d78455f1_4_k_cu_2c499f7d4cuda3std3__45__cpo6rbeginE[1];
.global .align 1 .b8 _ZN34_INTERNAL_d78455f1_4_k_cu_2c499f7d4cuda3std3__45__cpo4rendE[1];
.global .align 1 .b8 _ZN34_INTERNAL_d78455f1_4_k_cu_2c499f7d4cuda3std3__45__cpo7crbeginE[1];
.global .align 1 .b8 _ZN34_INTERNAL_d78455f1_4_k_cu_2c499f7d4cuda3std3__45__cpo5crendE[1];
.global .align 1 .b8 _ZN34_INTERNAL_d78455f1_4_k_cu_2c499f7d4cuda3std3__436_GLOBAL__N__d78455f1_4_k_cu_2c499f7d6ignoreE[1];
.global .align 1 .b8 _ZN34_INTERNAL_d78455f1_4_k_cu_2c499f7d4cuda3std3__419piecewise_constructE[1];
.global .align 1 .b8 _ZN34_INTERNAL_d78455f1_4_k_cu_2c499f7d4cuda3std3__48in_placeE[1];
.global .align 1 .b8 _ZN34_INTERNAL_d78455f1_4_k_cu_2c499f7d4cuda3std3__420unreachable_sentinelE[1];
.global .align 1 .b8 _ZN34_INTERNAL_d78455f1_4_k_cu_2c499f7d4cuda3std3__47nulloptE[1];
.global .align 1 .b8 _ZN34_INTERNAL_d78455f1_4_k_cu_2c499f7d4cuda3std3__48unexpectE[1];
.global .align 1 .b8 _ZN34_INTERNAL_d78455f1_4_k_cu_2c499f7d4cuda3std6ranges3__45__cpo4swapE[1];
.global .align 1 .b8 _ZN34_INTERNAL_d78455f1_4_k_cu_2c499f7d4cuda3std6ranges3__45__cpo9iter_moveE[1];
.global .align 1 .b8 _ZN34_INTERNAL_d78455f1_4_k_cu_2c499f7d4cuda3std6ranges3__45__cpo5beginE[1];
.global .align 1 .b8 _ZN34_INTERNAL_d78455f1_4_k_cu_2c499f7d4cuda3std6ranges3__45__cpo3endE[1];
.global .align 1 .b8 _ZN34_INTERNAL_d78455f1_4_k_cu_2c499f7d4cuda3std6ranges3__45__cpo6cbeginE[1];
.global .align 1 .b8 _ZN34_INTERNAL_d78455f1_4_k_cu_2c499f7d4cuda3std6ranges3__45__cpo4cendE[1];
.global .align 1 .b8 _ZN34_INTERNAL_d78455f1_4_k_cu_2c499f7d4cuda3std6ranges3__45__cpo7advanceE[1];
.global .align 1 .b8 _ZN34_INTERNAL_d78455f1_4_k_cu_2c499f7d4cuda3std6ranges3__45__cpo9iter_swapE[1];
.global .align 1 .b8 _ZN34_INTERNAL_d78455f1_4_k_cu_2c499f7d4cuda3std6ranges3__45__cpo4nextE[1];
.global .align 1 .b8 _ZN34_INTERNAL_d78455f1_4_k_cu_2c499f7d4cuda3std6ranges3__45__cpo4prevE[1];
.global .align 1 .b8 _ZN34_INTERNAL_d78455f1_4_k_cu_2c499f7d4cuda3std6ranges3__45__cpo4dataE[1];
.global .align 1 .b8 _ZN34_INTERNAL_d78455f1_4_k_cu_2c499f7d4cuda3std6ranges3__45__cpo5cdataE[1];
.global .align 1 .b8 _ZN34_INTERNAL_d78455f1_4_k_cu_2c499f7d4cuda3std6ranges3__45__cpo4sizeE[1];
.global .align 1 .b8 _ZN34_INTERNAL_d78455f1_4_k_cu_2c499f7d4cuda3std6ranges3__45__cpo5ssizeE[1];
.global .align 1 .b8 _ZN34_INTERNAL_d78455f1_4_k_cu_2c499f7d4cuda3std6ranges3__45__cpo8distanceE[1];
.global .align 1 .b8 _ZN34_INTERNAL_d78455f1_4_k_cu_2c499f7d6thrust24THRUST_300001_SM_1000_NS6system6detail10sequential3seqE[1];
.global .align 1 .b8 _ZN34_INTERNAL_d78455f1_4_k_cu_2c499f7d6thrust24THRUST_300001_SM_1000_NS12placeholders2_1E[1];
.global .align 1 .b8 _ZN34_INTERNAL_d78455f1_4_k_cu_2c499f7d6thrust24THRUST_300001_SM_1000_NS12placeholders2_2E[1];
.global .align 1 .b8 _ZN34_INTERNAL_d78455f1_4_k_cu_2c499f7d6thrust24THRUST_300001_SM_1000_NS12placeholders2_3E[1];
.global .align 1 .b8 _ZN34_INTERNAL_d78455f1_4_k_cu_2c499f7d6thrust24THRUST_300001_SM_1000_NS12placeholders2_4E[1];
.global .align 1 .b8 _ZN34_INTERNAL_d78455f1_4_k_cu_2c499f7d6thrust24THRUST_300001_SM_1000_NS12placeholders2_5E[1];
.global .align 1 .b8 _ZN34_INTERNAL_d78455f1_4_k_cu_2c499f7d6thrust24THRUST_300001_SM_1000_NS12placeholders2_6E[1];
.global .align 1 .b8 _ZN34_INTERNAL_d78455f1_4_k_cu_2c499f7d6thrust24THRUST_300001_SM_1000_NS12placeholders2_7E[1];
.global .align 1 .b8 _ZN34_INTERNAL_d78455f1_4_k_cu_2c499f7d6thrust24THRUST_300001_SM_1000_NS12placeholders2_8E[1];
.global .align 1 .b8 _ZN34_INTERNAL_d78455f1_4_k_cu_2c499f7d6thrust24THRUST_300001_SM_1000_NS12placeholders2_9E[1];
.global .align 1 .b8 _ZN34_INTERNAL_d78455f1_4_k_cu_2c499f7d6thrust24THRUST_300001_SM_1000_NS12placeholders3_10E[1];

.visible .entry _Z13myShuffleScanPfPiS0_S_i(
	.param .u64 .ptr .align 1 _Z13myShuffleScanPfPiS0_S_i_param_0,
	.param .u64 .ptr .align 1 _Z13myShuffleScanPfPiS0_S_i_param_1,
	.param .u64 .ptr .align 1 _Z13myShuffleScanPfPiS0_S_i_param_2,
	.param .u64 .ptr .align 1 _Z13myShuffleScanPfPiS0_S_i_param_3,
	.param .u32 _Z13myShuffleScanPfPiS0_S_i_param_4
)
{
	.reg .pred 	%p<35>;
	.reg .b32 	%r<67>;
	.reg .b32 	%f<54>;
	.reg .b64 	%rd<27>;
	// demoted variable
	.shared .align 4 .u32 _ZZ13myShuffleScanPfPiS0_S_iE9sBlockNum;
	// demoted variable
	.shared .align 4 .u32 _ZZ13myShuffleScanPfPiS0_S_iE14sLookbackIndex;
	// demoted variable
	.shared .align 4 .b8 _ZZ13myShuffleScanPfPiS0_S_iE10sharedData[16];
	// demoted variable
	.shared .align 4 .f32 _ZZ13myShuffleScanPfPiS0_S_iE10sPrefixSum;
	ld.param.u64 	%rd5, [_Z13myShuffleScanPfPiS0_S_i_param_0];
	ld.param.u64 	%rd6, [_Z13myShuffleScanPfPiS0_S_i_param_1];
	ld.param.u64 	%rd7, [_Z13myShuffleScanPfPiS0_S_i_param_2];
	ld.param.u64 	%rd8, [_Z13myShuffleScanPfPiS0_S_i_param_3];
	ld.param.u32 	%r25, [_Z13myShuffleScanPfPiS0_S_i_param_4];
	cvta.to.global.u64 	%rd1, %rd7;
	cvta.to.global.u64 	%rd2, %rd8;
	mov.u32 	%r1, %tid.x;
	setp.ne.s32 	%p1, %r1, 0;
	@%p1 bra 	$L__BB0_2;
	cvta.to.global.u64 	%rd9, %rd6;
	atom.global.add.u32 	%r26, [%rd9], 1;
	st.shared.u32 	[_ZZ13myShuffleScanPfPiS0_S_iE9sBlockNum], %r26;
	max.s32 	%r27, %r26, 1;
	add.s32 	%r28, %r27, -1;
	st.shared.u32 	[_ZZ13myShuffleScanPfPiS0_S_iE14sLookbackIndex], %r28;
$L__BB0_2:
	bar.sync 	0;
	ld.shared.u32 	%r29, [_ZZ13myShuffleScanPfPiS0_S_iE9sBlockNum];
	mov.u32 	%r2, %ntid.x;
	mul.lo.s32 	%r30, %r29, %r2;
	cvt.s64.s32 	%rd10, %r30;
	setp.ge.s32 	%p2, %r1, %r25;
	cvt.u64.u32 	%rd11, %r1;
	add.s64 	%rd12, %rd10, %rd11;
	cvta.to.global.u64 	%rd13, %rd5;
	shl.b64 	%rd14, %rd12, 2;
	add.s64 	%rd3, %rd13, %rd14;
	mov.f32 	%f47, 0f00000000;
	@%p2 bra 	$L__BB0_4;
	ld.global.f32 	%f47, [%rd3];
$L__BB0_4:
	and.b32  	%r31, %r1, 31;
	mov.b32 	%r32, %f47;
	shfl.sync.up.b32	%r33|%p3, %r32, 1, 0, -1;
	setp.eq.s32 	%p4, %r31, 0;
	mov.b32 	%f19, %r33;
	add.f32 	%f20, %f47, %f19;
	selp.f32 	%f21, %f47, %f20, %p4;
	mov.b32 	%r34, %f21;
	shfl.sync.up.b32	%r35|%p5, %r34, 2, 0, -1;
	setp.lt.u32 	%p6, %r31, 2;
	mov.b32 	%f22, %r35;
	add.f32 	%f23, %f21, %f22;
	selp.f32 	%f24, %f21, %f23, %p6;
	mov.b32 	%r36, %f24;
	shfl.sync.up.b32	%r37|%p7, %r36, 4, 0, -1;
	setp.lt.u32 	%p8, %r31, 4;
	mov.b32 	%f25, %r37;
	add.f32 	%f26, %f24, %f25;
	selp.f32 	%f27, %f24, %f26, %p8;
	mov.b32 	%r38, %f27;
	shfl.sync.up.b32	%r39|%p9, %r38, 8, 0, -1;
	setp.lt.u32 	%p10, %r31, 8;
	mov.b32 	%f28, %r39;
	add.f32 	%f29, %f27, %f28;
	selp.f32 	%f30, %f27, %f29, %p10;
	mov.b32 	%r40, %f30;
	shfl.sync.up.b32	%r41|%p11, %r40, 16, 0, -1;
	setp.lt.u32 	%p12, %r31, 16;
	mov.b32 	%f31, %r41;
	add.f32 	%f32, %f30, %f31;
	selp.f32 	%f52, %f30, %f32, %p12;
	mov.u32 	%r42, %tid.y;
	mov.u32 	%r43, %tid.z;
	mov.u32 	%r44, %ntid.y;
	mad.lo.s32 	%r45, %r43, %r44, %r42;
	mad.lo.s32 	%r46, %r45, %r2, %r1;
	and.b32  	%r3, %r46, 31;
	setp.ne.s32 	%p13, %r3, 31;
	shr.u32 	%r47, %r1, 3;
	and.b32  	%r48, %r47, 124;
	mov.u32 	%r49, _ZZ13myShuffleScanPfPiS0_S_iE10sharedData;
	add.s32 	%r4, %r49, %r48;
	@%p13 bra 	$L__BB0_6;
	st.shared.f32 	[%r4], %f52;
$L__BB0_6:
	bar.sync 	0;
	setp.gt.u32 	%p14, %r1, 31;
	@%p14 bra 	$L__BB0_17;
	shl.b32 	%r50, %r3, 2;
	add.s32 	%r5, %r49, %r50;
	ld.shared.u32 	%r63, [%r5];
	shfl.sync.up.b32	%r7|%p15, %r63, 1, 0, -1;
	setp.eq.s32 	%p16, %r3, 0;
	mov.b32 	%f49, %r63;
	@%p16 bra 	$L__BB0_9;
	mov.b32 	%f33, %r7;
	add.f32 	%f49, %f49, %f33;
	st.shared.f32 	[%r5], %f49;
	mov.b32 	%r63, %f49;
$L__BB0_9:
	shfl.sync.up.b32	%r10|%p17, %r63, 2, 0, -1;
	setp.lt.u32 	%p18, %r3, 2;
	@%p18 bra 	$L__BB0_11;
	mov.b32 	%f34, %r10;
	add.f32 	%f49, %f49, %f34;
	st.shared.f32 	[%r5], %f49;
	mov.b32 	%r63, %f49;
$L__BB0_11:
	shfl.sync.up.b32	%r13|%p19, %r63, 4, 0, -1;
	setp.lt.u32 	%p20, %r3, 4;
	@%p20 bra 	$L__BB0_13;
	mov.b32 	%f35, %r13;
	add.f32 	%f49, %f49, %f35;
	st.shared.f32 	[%r5], %f49;
	mov.b32 	%r63, %f49;
$L__BB0_13:
	shfl.sync.up.b32	%r16|%p21, %r63, 8, 0, -1;
	setp.lt.u32 	%p22, %r3, 8;
	@%p22 bra 	$L__BB0_15;
	mov.b32 	%f36, %r16;
	add.f32 	%f49, %f49, %f36;
	st.shared.f32 	[%r5], %f49;
	mov.b32 	%r63, %f49;
$L__BB0_15:
	shfl.sync.up.b32	%r19|%p23, %r63, 16, 0, -1;
	setp.lt.u32 	%p24, %r3, 16;
	@%p24 bra 	$L__BB0_17;
	mov.b32 	%f37, %r19;
	add.f32 	%f38, %f49, %f37;
	st.shared.f32 	[%r5], %f38;
$L__BB0_17:
	bar.sync 	0;
	setp.lt.u32 	%p25, %r1, 32;
	@%p25 bra 	$L__BB0_19;
	ld.shared.f32 	%f39, [%r4+-4];
	add.f32 	%f52, %f52, %f39;
$L__BB0_19:
	and.b32  	%r53, %r1, 127;
	setp.ne.s32 	%p26, %r53, 127;
	add.s32 	%r54, %r1, 1;
	setp.ne.s32 	%p27, %r54, %r25;
	and.pred  	%p28, %p26, %p27;
	@%p28 bra 	$L__BB0_23;
	ld.shared.u32 	%r55, [_ZZ13myShuffleScanPfPiS0_S_iE9sBlockNum];
	mul.wide.s32 	%rd15, %r55, 4;
	add.s64 	%rd16, %rd2, %rd15;
	st.global.f32 	[%rd16], %f52;
	membar.gl;
	ld.shared.u32 	%r20, [_ZZ13myShuffleScanPfPiS0_S_iE9sBlockNum];
	setp.lt.s32 	%p29, %r20, 1;
	@%p29 bra 	$L__BB0_22;
	mul.wide.u32 	%rd19, %r20, 4;
	add.s64 	%rd20, %rd1, %rd19;
	atom.global.exch.b32 	%r57, [%rd20], 0;
	bra.uni 	$L__BB0_23;
$L__BB0_22:
	mul.wide.s32 	%rd17, %r20, 4;
	add.s64 	%rd18, %rd1, %rd17;
	atom.global.exch.b32 	%r56, [%rd18], 2;
$L__BB0_23:
	setp.ne.s32 	%p30, %r1, 0;
	@%p30 bra 	$L__BB0_29;
	mov.b32 	%r58, 0;
	st.shared.u32 	[_ZZ13myShuffleScanPfPiS0_S_iE10sPrefixSum], %r58;
	ld.shared.u32 	%r21, [_ZZ13myShuffleScanPfPiS0_S_iE9sBlockNum];
	setp.lt.s32 	%p31, %r21, 1;
	@%p31 bra 	$L__BB0_29;
	mov.f32 	%f53, 0f00000000;
	ld.shared.u32 	%r66, [_ZZ13myShuffleScanPfPiS0_S_iE14sLookbackIndex];
$L__BB0_26:
	mul.wide.s32 	%rd21, %r66, 4;
	add.s64 	%rd4, %rd2, %rd21;
	ld.volatile.global.f32 	%f16, [%rd4];
	add.s64 	%rd22, %rd1, %rd21;
	ld.volatile.global.u32 	%r59, [%rd22];
	setp.eq.s32 	%p32, %r59, 1;
	@%p32 bra 	$L__BB0_32;
	setp.ne.s32 	%p33, %r59, 2;
	@%p33 bra 	$L__BB0_26;
	ld.volatile.global.f32 	%f41, [%rd4];
	add.f32 	%f42, %f41, %f53;
	st.shared.f32 	[_ZZ13myShuffleScanPfPiS0_S_iE10sPrefixSum], %f42;
	mul.wide.u32 	%rd23, %r21, 4;
	add.s64 	%rd24, %rd2, %rd23;
	ld.global.f32 	%f43, [%rd24];
	add.f32 	%f44, %f42, %f43;
	st.global.f32 	[%rd24], %f44;
	membar.gl;
	ld.shared.u32 	%r60, [_ZZ13myShuffleScanPfPiS0_S_iE9sBlockNum];
	mul.wide.s32 	%rd25, %r60, 4;
	add.s64 	%rd26, %rd1, %rd25;
	atom.global.exch.b32 	%r61, [%rd26], 2;
$L__BB0_29:
	setp.ge.s32 	%p34, %r1, %r25;
	bar.sync 	0;
	@%p34 bra 	$L__BB0_31;
	ld.shared.f32 	%f45, [_ZZ13myShuffleScanPfPiS0_S_iE10sPrefixSum];
	add.f32 	%f46, %f52, %f45;
	st.global.f32 	[%rd3], %f46;
$L__BB0_31:
	ret;
$L__BB0_32:
	add.f32 	%f53, %f16, %f53;
	st.shared.f32 	[_ZZ13myShuffleScanPfPiS0_S_iE10sPrefixSum], %f53;
	add.s32 	%r66, %r66, -1;
	st.shared.u32 	[_ZZ13myShuffleScanPfPiS0_S_iE14sLookbackIndex], %r66;
	bra.uni 	$L__BB0_26;

}
	// .globl	_ZN3cub18CUB_300001_SM_10006detail11EmptyKernelIvEEvv
.visible .entry _ZN3cub18CUB_300001_SM_10006detail11EmptyKernelIvEEvv()
{


	ret;

}


// ===== COMPILED SASS (sm_100) =====

	.target	sm_100

	.elftype	@"ET_EXEC"


//--------------------- .note.nv.tkinfo           --------------------------
	.section	.note.nv.tkinfo,"",@"SHT_NOTE"
	.sectionflags	@"SHF_NOTE_NV_TKINFO"
	.tkinfo
        /*0018*/ 	.word	0x00000002
        /*0030*/ 	.string	""
        /*0030*/ 	.string	"ptxas"
        /*0030*/ 	.string	"Cuda compilation tools, release 13.0, V13.0.88"
        /*0030*/ 	.string	"Build cuda_13.0.r13.0/compiler.36424714_0"
        /*0030*/ 	.string	"-arch sm_100 -m 64 "



//--------------------- .note.nv.cuinfo           --------------------------
	.section	.note.nv.cuinfo,"",@"SHT_NOTE"
	.sectionflags	@"SHF_NOTE_NV_CUINFO"
        /*0018*/ 	.short	0x0002
        /*001a*/ 	.short	0x0064
        /*001c*/ 	.short	0x0082
	.zero		2


//--------------------- .nv.info                  --------------------------
	.section	.nv.info,"",@"SHT_CUDA_INFO"
	.align	4


	//----- nvinfo : EIATTR_REGCOUNT
	.align		4
        /*0000*/ 	.byte	0x04, 0x2f
        /*0002*/ 	.short	(.L_41 - .L_40)
	.align		4
.L_40:
        /*0004*/ 	.word	index@(_Z13myShuffleScanPfPiS0_S_i)
        /*0008*/ 	.word	0x00000018


	//----- nvinfo : EIATTR_FRAME_SIZE
	.align		4
.L_41:
        /*000c*/ 	.byte	0x04, 0x11
        /*000e*/ 	.short	(.L_43 - .L_42)
	.align		4
.L_42:
        /*0010*/ 	.word	index@(_Z13myShuffleScanPfPiS0_S_i)
        /*0014*/ 	.word	0x00000000


	//----- nvinfo : EIATTR_REGCOUNT
	.align		4
.L_43:
        /*0018*/ 	.byte	0x04, 0x2f
        /*001a*/ 	.short	(.L_45 - .L_44)
	.align		4
.L_44:
        /*001c*/ 	.word	index@(_ZN3cub18CUB_300001_SM_10006detail11EmptyKernelIvEEvv)
        /*0020*/ 	.word	0x00000004


	//----- nvinfo : EIATTR_FRAME_SIZE
	.align		4
.L_45:
        /*0024*/ 	.byte	0x04, 0x11
        /*0026*/ 	.short	(.L_47 - .L_46)
	.align		4
.L_46:
        /*0028*/ 	.word	index@(_ZN3cub18CUB_300001_SM_10006detail11EmptyKernelIvEEvv)
        /*002c*/ 	.word	0x00000000


	//----- nvinfo : EIATTR_MIN_STACK_SIZE
	.align		4
.L_47:
        /*0030*/ 	.byte	0x04, 0x12
        /*0032*/ 	.short	(.L_49 - .L_48)
	.align		4
.L_48:
        /*0034*/ 	.word	index@(_ZN3cub18CUB_300001_SM_10006detail11EmptyKernelIvEEvv)
        /*0038*/ 	.word	0x00000000


	//----- nvinfo : EIATTR_MIN_STACK_SIZE
	.align		4
.L_49:
        /*003c*/ 	.byte	0x04, 0x12
        /*003e*/ 	.short	(.L_51 - .L_50)
	.align		4
.L_50:
        /*0040*/ 	.word	index@(_Z13myShuffleScanPfPiS0_S_i)
        /*0044*/ 	.word	0x00000000
.L_51:


//--------------------- .nv.compat                --------------------------
	.section	.nv.compat,"",@"SHT_CUDA_COMPAT_INFO"
	.align	4
        /*0000*/ 	.byte	0x02, 0x09, 0x00, 0x00, 0x02, 0x02, 0x01, 0x00, 0x02, 0x05, 0x05, 0x00, 0x03, 0x07, 0x01, 0x01
        /*0010*/ 	.byte	0x02, 0x03, 0x00, 0x00, 0x02, 0x06, 0x01, 0x00, 0x04, 0x0b, 0x08, 0x00, 0x09, 0x00, 0x00, 0x00
        /*0020*/ 	.byte	0x00, 0x00, 0x00, 0x00


//--------------------- .nv.info._ZN3cub18CUB_300001_SM_10006detail11EmptyKernelIvEEvv --------------------------
	.section	.nv.info._ZN3cub18CUB_300001_SM_10006detail11EmptyKernelIvEEvv,"",@"SHT_CUDA_INFO"
	.sectionflags	@""
	.align	4


	//----- nvinfo : EIATTR_CUDA_API_VERSION
	.align		4
        /*0000*/ 	.byte	0x04, 0x37
        /*0002*/ 	.short	(.L_53 - .L_52)
.L_52:
        /*0004*/ 	.word	0x00000082


	//----- nvinfo : EIATTR_SPARSE_MMA_MASK
	.align		4
.L_53:
        /*0008*/ 	.byte	0x03, 0x50
        /*000a*/ 	.short	0x0000


	//----- nvinfo : EIATTR_MAXREG_COUNT
	.align		4
        /*000c*/ 	.byte	0x03, 0x1b
        /*000e*/ 	.short	0x00ff


	//----- nvinfo : EIATTR_MERCURY_ISA_VERSION
	.align		4
        /*0010*/ 	.byte	0x03, 0x5f
        /*0012*/ 	.short	0x0101


	//----- nvinfo : EIATTR_VRC_CTA_INIT_COUNT
	.align		4
        /*0014*/ 	.byte	0x02, 0x4a
	.zero		1
	.zero		1


	//----- nvinfo : EIATTR_EXIT_INSTR_OFFSETS
	.align		4
        /*0018*/ 	.byte	0x04, 0x1c
        /*001a*/ 	.short	(.L_55 - .L_54)


	//   ....[0]....
.L_54:
        /*001c*/ 	.word	0x00000010


	//----- nvinfo : EIATTR_SW_WAR
	.align		4
.L_55:
        /*0020*/ 	.byte	0x04, 0x36
        /*0022*/ 	.short	(.L_57 - .L_56)
.L_56:
        /*0024*/ 	.word	0x00000008
.L_57:


//--------------------- .nv.info._Z13myShuffleScanPfPiS0_S_i --------------------------
	.section	.nv.info._Z13myShuffleScanPfPiS0_S_i,"",@"SHT_CUDA_INFO"
	.sectionflags	@""
	.align	4


	//----- nvinfo : EIATTR_CUDA_API_VERSION
	.align		4
        /*0000*/ 	.byte	0x04, 0x37
        /*0002*/ 	.short	(.L_59 - .L_58)
.L_58:
        /*0004*/ 	.word	0x00000082


	//----- nvinfo : EIATTR_KPARAM_INFO
	.align		4
.L_59:
        /*0008*/ 	.byte	0x04, 0x17
        /*000a*/ 	.short	(.L_61 - .L_60)
.L_60:
        /*000c*/ 	.word	0x00000000
        /*0010*/ 	.short	0x0004
        /*0012*/ 	.short	0x0020
        /*0014*/ 	.byte	0x00, 0xf0, 0x11, 0x00


	//----- nvinfo : EIATTR_KPARAM_INFO
	.align		4
.L_61:
        /*0018*/ 	.byte	0x04, 0x17
        /*001a*/ 	.short	(.L_63 - .L_62)
.L_62:
        /*001c*/ 	.word	0x00000000
        /*0020*/ 	.short	0x0003
        /*0022*/ 	.short	0x0018
        /*0024*/ 	.byte	0x00, 0xf5, 0x21, 0x00


	//----- nvinfo : EIATTR_KPARAM_INFO
	.align		4
.L_63:
        /*0028*/ 	.byte	0x04, 0x17
        /*002a*/ 	.short	(.L_65 - .L_64)
.L_64:
        /*002c*/ 	.word	0x00000000
        /*0030*/ 	.short	0x0002
        /*0032*/ 	.short	0x0010
        /*0034*/ 	.byte	0x00, 0xf5, 0x21, 0x00


	//----- nvinfo : EIATTR_KPARAM_INFO
	.align		4
.L_65:
        /*0038*/ 	.byte	0x04, 0x17
        /*003a*/ 	.short	(.L_67 - .L_66)
.L_66:
        /*003c*/ 	.word	0x00000000
        /*0040*/ 	.short	0x0001
        /*0042*/ 	.short	0x0008
        /*0044*/ 	.byte	0x00, 0xf5, 0x21, 0x00


	//----- nvinfo : EIATTR_KPARAM_INFO
	.align		4
.L_67:
        /*0048*/ 	.byte	0x04, 0x17
        /*004a*/ 	.short	(.L_69 - .L_68)
.L_68:
        /*004c*/ 	.word	0x00000000
        /*0050*/ 	.short	0x0000
        /*0052*/ 	.short	0x0000
        /*0054*/ 	.byte	0x00, 0xf5, 0x21, 0x00


	//----- nvinfo : EIATTR_SPARSE_MMA_MASK
	.align		4
.L_69:
        /*0058*/ 	.byte	0x03, 0x50
        /*005a*/ 	.short	0x0000


	//----- nvinfo : EIATTR_MAXREG_COUNT
	.align		4
        /*005c*/ 	.byte	0x03, 0x1b
        /*005e*/ 	.short	0x00ff


	//----- nvinfo : EIATTR_NUM_BARRIERS
	.align		4
        /*0060*/ 	.byte	0x02, 0x4c
        /*0062*/ 	.byte	0x01
	.zero		1


	//----- nvinfo : EIATTR_MERCURY_ISA_VERSION
	.align		4
        /*0064*/ 	.byte	0x03, 0x5f
        /*0066*/ 	.short	0x0101


	//----- nvinfo : EIATTR_COOP_GROUP_MASK_REGIDS
	.align		4
        /*0068*/ 	.byte	0x04, 0x29
        /*006a*/ 	.short	(.L_71 - .L_70)


	//   ....[0]....
.L_70:
        /*006c*/ 	.word	0xffffffff


	//   ....[1]....
        /*0070*/ 	.word	0xffffffff


	//   ....[2]....
        /*0074*/ 	.word	0xffffffff


	//   ....[3]....
        /*0078*/ 	.word	0xffffffff


	//   ....[4]....
        /*007c*/ 	.word	0xffffffff


	//   ....[5]....
        /*0080*/ 	.word	0xffffffff


	//   ....[6]....
        /*0084*/ 	.word	0xffffffff


	//   ....[7]....
        /*0088*/ 	.word	0xffffffff


	//   ....[8]....
        /*008c*/ 	.word	0xffffffff


	//   ....[9]....
        /*0090*/ 	.word	0xffffffff


	//   ....[10]....
        /*0094*/ 	.word	0x0500000e


	//   ....[11]....
        /*0098*/ 	.word	0x0500000e


	//   ....[12]....
        /*009c*/ 	.word	0x0500000e


	//   ....[13]....
        /*00a0*/ 	.word	0x0500000e


	//   ....[14]....
        /*00a4*/ 	.word	0x0500000e


	//----- nvinfo : EIATTR_COOP_GROUP_INSTR_OFFSETS
	.align		4
.L_71:
        /*00a8*/ 	.byte	0x04, 0x28
        /*00aa*/ 	.short	(.L_73 - .L_72)


	//   ....[0]....
.L_72:
        /*00ac*/ 	.word	0x000002b0


	//   ....[1]....
        /*00b0*/ 	.word	0x000002e0


	//   ....[2]....
        /*00b4*/ 	.word	0x00000310


	//   ....[3]....
        /*00b8*/ 	.word	0x00000340


	//   ....[4]....
        /*00bc*/ 	.word	0x00000380


	//   ....[5]....
        /*00c0*/ 	.word	0x00000440


	//   ....[6]....
        /*00c4*/ 	.word	0x000004e0


	//   ....[7]....
        /*00c8*/ 	.word	0x00000530


	//   ....[8]....
        /*00cc*/ 	.word	0x00000580


	//   ....[9]....
        /*00d0*/ 	.word	0x000005d0


	//   ....[10]....
        /*00d4*/ 	.word	0x00000b90


	//   ....[11]....
        /*00d8*/ 	.word	0x00000c60


	//   ....[12]....
        /*00dc*/ 	.word	0x00000cf0


	//   ....[13]....
        /*00e0*/ 	.word	0x00000d80


	//   ....[14]....
        /*00e4*/ 	.word	0x00000e10


	//----- nvinfo : EIATTR_VRC_CTA_INIT_COUNT
	.align		4
.L_73:
        /*00e8*/ 	.byte	0x02, 0x4a
	.zero		1
	.zero		1


	//----- nvinfo : EIATTR_EXIT_INSTR_OFFSETS
	.align		4
        /*00ec*/ 	.byte	0x04, 0x1c
        /*00ee*/ 	.short	(.L_75 - .L_74)


	//   ....[0]....
.L_74:
        /*00f0*/ 	.word	0x00000ad0


	//   ....[1]....
        /*00f4*/ 	.word	0x00000b10


	//----- nvinfo : EIATTR_CRS_STACK_SIZE
	.align		4
.L_75:
        /*00f8*/ 	.byte	0x04, 0x1e
        /*00fa*/ 	.short	(.L_77 - .L_76)
.L_76:
        /*00fc*/ 	.word	0x00000000


	//----- nvinfo : EIATTR_CBANK_PARAM_SIZE
	.align		4
.L_77:
        /*0100*/ 	.byte	0x03, 0x19
        /*0102*/ 	.short	0x0024


	//----- nvinfo : EIATTR_PARAM_CBANK
	.align		4
        /*0104*/ 	.byte	0x04, 0x0a
        /*0106*/ 	.short	(.L_79 - .L_78)
	.align		4
.L_78:
        /*0108*/ 	.word	index@(.nv.constant0._Z13myShuffleScanPfPiS0_S_i)
        /*010c*/ 	.short	0x0380
        /*010e*/ 	.short	0x0024


	//----- nvinfo : EIATTR_SW_WAR
	.align		4
.L_79:
        /*0110*/ 	.byte	0x04, 0x36
        /*0112*/ 	.short	(.L_81 - .L_80)
.L_80:
        /*0114*/ 	.word	0x00000008
.L_81:


//--------------------- .nv.callgraph             --------------------------
	.section	.nv.callgraph,"",@"SHT_CUDA_CALLGRAPH"
	.align	4
	.sectionentsize	8
	.align		4
        /*0000*/ 	.word	0x00000000
	.align		4
        /*0004*/ 	.word	0xffffffff
	.align		4
        /*0008*/ 	.word	0x00000000
	.align		4
        /*000c*/ 	.word	0xfffffffe
	.align		4
        /*0010*/ 	.word	0x00000000
	.align		4
        /*0014*/ 	.word	0xfffffffd
	.align		4
        /*0018*/ 	.word	0x00000000
	.align		4
        /*001c*/ 	.word	0xfffffffc


//--------------------- .nv.constant4             --------------------------
	.section	.nv.constant4,"a",@progbits
	.align	8
	.align		8
.nv.constant4:
        /*0000*/ 	.dword	_ZN34_INTERNAL_d78455f1_4_k_cu_2c499f7d4cuda3std3__45__cpo5beginE
	.align		8
        /*0008*/ 	.dword	_ZN34_INTERNAL_d78455f1_4_k_cu_2c499f7d4cuda3std3__45__cpo3endE
	.align		8
        /*0010*/ 	.dword	_ZN34_INTERNAL_d78455f1_4_k_cu_2c499f7d4cuda3std3__45__cpo6cbeginE
	.align		8
        /*0018*/ 	.dword	_ZN34_INTERNAL_d78455f1_4_k_cu_2c499f7d4cuda3std3__45__cpo4cendE
	.align		8
        /*0020*/ 	.dword	_ZN34_INTERNAL_d78455f1_4_k_cu_2c499f7d4cuda3std3__45__cpo6rbeginE
	.align		8
        /*0028*/ 	.dword	_ZN34_INTERNAL_d78455f1_4_k_cu_2c499f7d4cuda3std3__45__cpo4rendE
	.align		8
        /*0030*/ 	.dword	_ZN34_INTERNAL_d78455f1_4_k_cu_2c499f7d4cuda3std3__45__cpo7crbeginE
	.align		8
        /*0038*/ 	.dword	_ZN34_INTERNAL_d78455f1_4_k_cu_2c499f7d4cuda3std3__45__cpo5crendE
	.align		8
        /*0040*/ 	.dword	_ZN34_INTERNAL_d78455f1_4_k_cu_2c499f7d4cuda3std3__436_GLOBAL__N__d78455f1_4_k_cu_2c499f7d6ignoreE
	.align		8
        /*0048*/ 	.dword	_ZN34_INTERNAL_d78455f1_4_k_cu_2c499f7d4cuda3std3__419piecewise_constructE
	.align		8
        /*0050*/ 	.dword	_ZN34_INTERNAL_d78455f1_4_k_cu_2c499f7d4cuda3std3__48in_placeE
	.align		8
        /*0058*/ 	.dword	_ZN34_INTERNAL_d78455f1_4_k_cu_2c499f7d4cuda3std3__420unreachable_sentinelE
	.align		8
        /*0060*/ 	.dword	_ZN34_INTERNAL_d78455f1_4_k_cu_2c499f7d4cuda3std3__47nulloptE
	.align		8
        /*0068*/ 	.dword	_ZN34_INTERNAL_d78455f1_4_k_cu_2c499f7d4cuda3std3__48unexpectE
	.align		8
        /*0070*/ 	.dword	_ZN34_INTERNAL_d78455f1_4_k_cu_2c499f7d4cuda3std6ranges3__45__cpo4swapE
	.align		8
        /*0078*/ 	.dword	_ZN34_INTERNAL_d78455f1_4_k_cu_2c499f7d4cuda3std6ranges3__45__cpo9iter_moveE
	.align		8
        /*0080*/ 	.dword	_ZN34_INTERNAL_d78455f1_4_k_cu_2c499f7d4cuda3std6ranges3__45__cpo5beginE
	.align		8
        /*0088*/ 	.dword	_ZN34_INTERNAL_d78455f1_4_k_cu_2c499f7d4cuda3std6ranges3__45__cpo3endE
	.align		8
        /*0090*/ 	.dword	_ZN34_INTERNAL_d78455f1_4_k_cu_2c499f7d4cuda3std6ranges3__45__cpo6cbeginE
	.align		8
        /*0098*/ 	.dword	_ZN34_INTERNAL_d78455f1_4_k_cu_2c499f7d4cuda3std6ranges3__45__cpo4cendE
	.align		8
        /*00a0*/ 	.dword	_ZN34_INTERNAL_d78455f1_4_k_cu_2c499f7d4cuda3std6ranges3__45__cpo7advanceE
	.align		8
        /*00a8*/ 	.dword	_ZN34_INTERNAL_d78455f1_4_k_cu_2c499f7d4cuda3std6ranges3__45__cpo9iter_swapE
	.align		8
        /*00b0*/ 	.dword	_ZN34_INTERNAL_d78455f1_4_k_cu_2c499f7d4cuda3std6ranges3__45__cpo4nextE
	.align		8
        /*00b8*/ 	.dword	_ZN34_INTERNAL_d78455f1_4_k_cu_2c499f7d4cuda3std6ranges3__45__cpo4prevE
	.align		8
        /*00c0*/ 	.dword	_ZN34_INTERNAL_d78455f1_4_k_cu_2c499f7d4cuda3std6ranges3__45__cpo4dataE
	.align		8
        /*00c8*/ 	.dword	_ZN34_INTERNAL_d78455f1_4_k_cu_2c499f7d4cuda3std6ranges3__45__cpo5cdataE
	.align		8
        /*00d0*/ 	.dword	_ZN34_INTERNAL_d78455f1_4_k_cu_2c499f7d4cuda3std6ranges3__45__cpo4sizeE
	.align		8
        /*00d8*/ 	.dword	_ZN34_INTERNAL_d78455f1_4_k_cu_2c499f7d4cuda3std6ranges3__45__cpo5ssizeE
	.align		8
        /*00e0*/ 	.dword	_ZN34_INTERNAL_d78455f1_4_k_cu_2c499f7d4cuda3std6ranges3__45__cpo8distanceE
	.align		8
        /*00e8*/ 	.dword	_ZN34_INTERNAL_d78455f1_4_k_cu_2c499f7d6thrust24THRUST_300001_SM_1000_NS6system6detail10sequential3seqE
	.align		8
        /*00f0*/ 	.dword	_ZN34_INTERNAL_d78455f1_4_k_cu_2c499f7d6thrust24THRUST_300001_SM_1000_NS12placeholders2_1E
	.align		8
        /*00f8*/ 	.dword	_ZN34_INTERNAL_d78455f1_4_k_cu_2c499f7d6thrust24THRUST_300001_SM_1000_NS12placeholders2_2E
	.align		8
        /*0100*/ 	.dword	_ZN34_INTERNAL_d78455f1_4_k_cu_2c499f7d6thrust24THRUST_300001_SM_1000_NS12placeholders2_3E
	.align		8
        /*0108*/ 	.dword	_ZN34_INTERNAL_d78455f1_4_k_cu_2c499f7d6thrust24THRUST_300001_SM_1000_NS12placeholders2_4E
	.align		8
        /*0110*/ 	.dword	_ZN34_INTERNAL_d78455f1_4_k_cu_2c499f7d6thrust24THRUST_300001_SM_1000_NS12placeholders2_5E
	.align		8
        /*0118*/ 	.dword	_ZN34_INTERNAL_d78455f1_4_k_cu_2c499f7d6thrust24THRUST_300001_SM_1000_NS12placeholders2_6E
	.align		8
        /*0120*/ 	.dword	_ZN34_INTERNAL_d78455f1_4_k_cu_2c499f7d6thrust24THRUST_300001_SM_1000_NS12placeholders2_7E
	.align		8
        /*0128*/ 	.dword	_ZN34_INTERNAL_d78455f1_4_k_cu_2c499f7d6thrust24THRUST_300001_SM_1000_NS12placeholders2_8E
	.align		8
        /*0130*/ 	.dword	_ZN34_INTERNAL_d78455f1_4_k_cu_2c499f7d6thrust24THRUST_300001_SM_1000_NS12placeholders2_9E
	.align		8
        /*0138*/ 	.dword	_ZN34_INTERNAL_d78455f1_4_k_cu_2c499f7d6thrust24THRUST_300001_SM_1000_NS12placeholders3_10E


//--------------------- .text._ZN3cub18CUB_300001_SM_10006detail11EmptyKernelIvEEvv --------------------------
	.section	.text._ZN3cub18CUB_300001_SM_10006detail11EmptyKernelIvEEvv,"ax",@progbits
	.align	128
        .global         _ZN3cub18CUB_300001_SM_10006detail11EmptyKernelIvEEvv
        .type           _ZN3cub18CUB_300001_SM_10006detail11EmptyKernelIvEEvv,@function
        .size           _ZN3cub18CUB_300001_SM_10006detail11EmptyKernelIvEEvv,(.L_x_17 - _ZN3cub18CUB_300001_SM_10006detail11EmptyKernelIvEEvv)
        .other          _ZN3cub18CUB_300001_SM_10006detail11EmptyKernelIvEEvv,@"STO_CUDA_ENTRY STV_DEFAULT"
_ZN3cub18CUB_300001_SM_10006detail11EmptyKernelIvEEvv:
.text._ZN3cub18CUB_300001_SM_10006detail11EmptyKernelIvEEvv:
[----:B------:R-:W-:Y:S01]  /*0000*/  LDC R1, c[0x0][0x37c] ;  /* 0x0000df00ff017b82 */ /* 0x000fe20000000800 */
[----:B------:R-:W-:Y:S05]  /*0010*/  EXIT ;  /* 0x000000000000794d */ /* 0x000fea0003800000 */
.L_x_0:
[----:B------:R-:W-:-:S00]  /*0020*/  BRA `(.L_x_0) ;  /* 0xfffffffc00fc7947 */ /* 0x000fc0000383ffff */
[----:B------:R-:W-:-:S00]  /*0030*/  NOP ;  /* 0x0000000000007918 */ /* 0x000fc00000000000 */
        /* <DEDUP_REMOVED lines=12> */
.L_x_17:


//--------------------- .text._Z13myShuffleScanPfPiS0_S_i --------------------------
	.section	.text._Z13myShuffleScanPfPiS0_S_i,"ax",@progbits
	.align	128
        .global         _Z13myShuffleScanPfPiS0_S_i
        .type           _Z13myShuffleScanPfPiS0_S_i,@function
        .size           _Z13myShuffleScanPfPiS0_S_i,(.L_x_18 - _Z13myShuffleScanPfPiS0_S_i)
        .other          _Z13myShuffleScanPfPiS0_S_i,@"STO_CUDA_ENTRY STV_DEFAULT"
_Z13myShuffleScanPfPiS0_S_i:
.text._Z13myShuffleScanPfPiS0_S_i:
[----:B------:R-:W-:Y:S01]  /*0000*/  LDC R1, c[0x0][0x37c] ;  /* 0x0000df00ff017b82 */ /* 0x000fe20000000800 */
[----:B------:R-:W0:Y:S01]  /*0010*/  S2R R0, SR_TID.X ;  /* 0x0000000000007919 */ /* 0x000e220000002100 */
[----:B------:R-:W1:Y:S01]  /*0020*/  LDCU.64 UR6, c[0x0][0x358] ;  /* 0x00006b00ff0677ac */ /* 0x000e620008000a00 */
[----:B------:R-:W-:Y:S01]  /*0030*/  BSSY.RECONVERGENT B0, `(.L_x_1) ;  /* 0x000000c000007945 */ /* 0x000fe20003800200 */
[----:B0-----:R-:W-:-:S13]  /*0040*/  ISETP.NE.AND P5, PT, R0, RZ, PT ;  /* 0x000000ff0000720c */ /* 0x001fda0003fa5270 */
[----:B-1----:R-:W-:Y:S05]  /*0050*/  @P5 BRA `(.L_x_2) ;  /* 0x0000000000245947 */ /* 0x002fea0003800000 */
[----:B------:R-:W0:Y:S01]  /*0060*/  LDC.64 R2, c[0x0][0x388] ;  /* 0x0000e200ff027b82 */ /* 0x000e220000000a00 */
[----:B------:R-:W-:-:S05]  /*0070*/  IMAD.MOV.U32 R7, RZ, RZ, 0x1 ;  /* 0x00000001ff077424 */ /* 0x000fca00078e00ff */
[----:B0-----:R-:W2:Y:S02]  /*0080*/  ATOMG.E.ADD.STRONG.GPU PT, R4, desc[UR6][R2.64], R7 ;  /* 0x80000007020479a8 */ /* 0x001ea400081ef106 */
[----:B------:R-:W0:Y:S01]  /*0090*/  S2UR UR5, SR_CgaCtaId ;  /* 0x00000000000579c3 */ /* 0x000e220000008800 */
[----:B------:R-:W-:Y:S02]  /*00a0*/  UMOV UR4, 0x400 ;  /* 0x0000040000047882 */ /* 0x000fe40000000000 */
[----:B0-----:R-:W-:Y:S01]  /*00b0*/  ULEA UR4, UR5, UR4, 0x18 ;  /* 0x0000000405047291 */ /* 0x001fe2000f8ec0ff */
[----:B--2---:R-:W-:-:S05]  /*00c0*/  VIMNMX R5, PT, PT, R4, 0x1, !PT ;  /* 0x0000000104057848 */ /* 0x004fca0007fe0100 */
[----:B------:R-:W-:-:S05]  /*00d0*/  VIADD R5, R5, 0xffffffff ;  /* 0xffffffff05057836 */ /* 0x000fca0000000000 */
[----:B------:R0:W-:Y:S02]  /*00e0*/  STS.64 [UR4], R4 ;  /* 0x00000004ff007988 */ /* 0x0001e40008000a04 */
.L_x_2:
[----:B------:R-:W-:Y:S05]  /*00f0*/  BSYNC.RECONVERGENT B0 ;  /* 0x0000000000007941 */ /* 0x000fea0003800200 */
.L_x_1:
[----:B------:R-:W1:Y:S08]  /*0100*/  S2UR UR5, SR_CgaCtaId ;  /* 0x00000000000579c3 */ /* 0x000e700000008800 */
[----:B------:R-:W-:Y:S01]  /*0110*/  BAR.SYNC.DEFER_BLOCKING 0x0 ;  /* 0x0000000000007b1d */ /* 0x000fe20000010000 */
[----:B------:R-:W-:-:S05]  /*0120*/  IMAD.MOV.U32 R9, RZ, RZ, RZ ;  /* 0x000000ffff097224 */ /* 0x000fca00078e00ff */
[----:B------:R-:W-:Y:S01]  /*0130*/  UMOV UR4, 0x400 ;  /* 0x0000040000047882 */ /* 0x000fe20000000000 */
[----:B------:R-:W2:Y:S01]  /*0140*/  LDCU UR10, c[0x0][0x3a0] ;  /* 0x00007400ff0a77ac */ /* 0x000ea20008000800 */
[----:B------:R-:W3:Y:S01]  /*0150*/  LDCU.64 UR12, c[0x0][0x380] ;  /* 0x00007000ff0c77ac */ /* 0x000ee20008000a00 */
[----:B-1----:R-:W-:Y:S01]  /*0160*/  ULEA UR8, UR5, UR4, 0x18 ;  /* 0x0000000405087291 */ /* 0x002fe2000f8ec0ff */
[----:B--2---:R-:W-:-:S05]  /*0170*/  ISETP.GE.AND P0, PT, R0, UR10, PT ;  /* 0x0000000a00007c0c */ /* 0x004fca000bf06270 */
[----:B0-----:R-:W-:-:S05]  /*0180*/  MOV R4, UR8 ;  /* 0x0000000800047c02 */ /* 0x001fca0008000f00 */
[----:B------:R-:W0:Y:S01]  /*0190*/  LDS R2, [R4] ;  /* 0x0000000004027984 */ /* 0x000e220000000800 */
[----:B------:R-:W0:Y:S02]  /*01a0*/  LDCU UR8, c[0x0][0x360] ;  /* 0x00006c00ff0877ac */ /* 0x000e240008000800 */
[----:B0-----:R-:W-:-:S05]  /*01b0*/  IMAD R3, R2, UR8, RZ ;  /* 0x0000000802037c24 */ /* 0x001fca000f8e02ff */
[----:B------:R-:W-:-:S04]  /*01c0*/  IADD3 R5, P1, PT, R3, R0, RZ ;  /* 0x0000000003057210 */ /* 0x000fc80007f3e0ff */
[----:B------:R-:W-:Y:S02]  /*01d0*/  LEA.HI.X.SX32 R6, R3, RZ, 0x1, P1 ;  /* 0x000000ff03067211 */ /* 0x000fe400008f0eff */
[----:B---3--:R-:W-:-:S04]  /*01e0*/  LEA R2, P1, R5, UR12, 0x2 ;  /* 0x0000000c05027c11 */ /* 0x008fc8000f8210ff */
[----:B------:R-:W-:-:S05]  /*01f0*/  LEA.HI.X R3, R5, UR13, R6, 0x2, P1 ;  /* 0x0000000d05037c11 */ /* 0x000fca00088f1406 */
[----:B------:R-:W2:Y:S01]  /*0200*/  @!P0 LDG.E R9, desc[UR6][R2.64] ;  /* 0x0000000602098981 */ /* 0x000ea2000c1e1900 */
[----:B------:R-:W-:Y:S01]  /*0210*/  LOP3.LUT P0, R5, R0, 0x1f, RZ, 0xc0, !PT ;  /* 0x0000001f00057812 */ /* 0x000fe2000780c0ff */
[----:B------:R-:W0:Y:S01]  /*0220*/  LDCU UR9, c[0x0][0x364] ;  /* 0x00006c80ff0977ac */ /* 0x000e220008000800 */
[----:B------:R-:W0:Y:S01]  /*0230*/  S2R R7, SR_TID.Y ;  /* 0x0000000000077919 */ /* 0x000e220000002200 */
[----:B------:R-:W-:Y:S01]  /*0240*/  UIADD3 UR4, UPT, UPT, UR4, 0x8, URZ ;  /* 0x0000000804047890 */ /* 0x000fe2000fffe0ff */
[----:B------:R-:W0:Y:S03]  /*0250*/  S2R R8, SR_TID.Z ;  /* 0x0000000000087919 */ /* 0x000e260000002300 */
[----:B------:R-:W-:Y:S01]  /*0260*/  ULEA UR4, UR5, UR4, 0x18 ;  /* 0x0000000405047291 */ /* 0x000fe2000f8ec0ff */
[----:B0-----:R-:W-:-:S04]  /*0270*/  IMAD R7, R8, UR9, R7 ;  /* 0x0000000908077c24 */ /* 0x001fc8000f8e0207 */
[----:B------:R-:W-:-:S05]  /*0280*/  IMAD R7, R7, UR8, R0 ;  /* 0x0000000807077c24 */ /* 0x000fca000f8e0200 */
[----:B------:R-:W-:-:S04]  /*0290*/  LOP3.LUT R7, R7, 0x1f, RZ, 0xc0, !PT ;  /* 0x0000001f07077812 */ /* 0x000fc800078ec0ff */
[----:B------:R-:W-:Y:S01]  /*02a0*/  ISETP.NE.AND P1, PT, R7, 0x1f, PT ;  /* 0x0000001f0700780c */ /* 0x000fe20003f25270 */
[----:B--2---:R-:W0:Y:S02]  /*02b0*/  SHFL.UP PT, R6, R9, 0x1, RZ ;  /* 0x0420000009067989 */ /* 0x004e2400000e00ff */
[----:B0-----:R-:W-:Y:S01]  /*02c0*/  @P0 FADD R9, R6, R9 ;  /* 0x0000000906090221 */ /* 0x001fe20000000000 */
[----:B------:R-:W-:-:S04]  /*02d0*/  ISETP.GE.U32.AND P0, PT, R5, 0x2, PT ;  /* 0x000000020500780c */ /* 0x000fc80003f06070 */
[----:B------:R-:W0:Y:S09]  /*02e0*/  SHFL.UP PT, R6, R9, 0x2, RZ ;  /* 0x0440000009067989 */ /* 0x000e3200000e00ff */
[----:B0-----:R-:W-:Y:S01]  /*02f0*/  @P0 FADD R9, R9, R6 ;  /* 0x0000000609090221 */ /* 0x001fe20000000000 */
[----:B------:R-:W-:-:S04]  /*0300*/  ISETP.GE.U32.AND P0, PT, R5, 0x4, PT ;  /* 0x000000040500780c */ /* 0x000fc80003f06070 */
[----:B------:R-:W0:Y:S09]  /*0310*/  SHFL.UP PT, R6, R9, 0x4, RZ ;  /* 0x0480000009067989 */ /* 0x000e3200000e00ff */
[----:B0-----:R-:W-:Y:S01]  /*0320*/  @P0 FADD R9, R9, R6 ;  /* 0x0000000609090221 */ /* 0x001fe20000000000 */
[----:B------:R-:W-:-:S04]  /*0330*/  ISETP.GE.U32.AND P0, PT, R5, 0x8, PT ;  /* 0x000000080500780c */ /* 0x000fc80003f06070 */
[----:B------:R-:W0:Y:S09]  /*0340*/  SHFL.UP PT, R6, R9, 0x8, RZ ;  /* 0x0500000009067989 */ /* 0x000e3200000e00ff */
[----:B0-----:R-:W-:Y:S01]  /*0350*/  @P0 FADD R9, R9, R6 ;  /* 0x0000000609090221 */ /* 0x001fe20000000000 */
[----:B------:R-:W-:-:S02]  /*0360*/  ISETP.GE.U32.AND P0, PT, R5, 0x10, PT ;  /* 0x000000100500780c */ /* 0x000fc40003f06070 */
[----:B------:R-:W-:Y:S02]  /*0370*/  SHF.R.U32.HI R5, RZ, 0x3, R0 ;  /* 0x00000003ff057819 */ /* 0x000fe40000011600 */
[----:B------:R-:W0:Y:S09]  /*0380*/  SHFL.UP PT, R6, R9, 0x10, RZ ;  /* 0x0600000009067989 */ /* 0x000e3200000e00ff */
[----:B0-----:R-:W-:Y:S01]  /*0390*/  @P0 FADD R9, R9, R6 ;  /* 0x0000000609090221 */ /* 0x001fe20000000000 */
[----:B------:R-:W-:-:S02]  /*03a0*/  ISETP.GT.U32.AND P0, PT, R0, 0x1f, PT ;  /* 0x0000001f0000780c */ /* 0x000fc40003f04070 */
[----:B------:R-:W-:Y:S01]  /*03b0*/  LOP3.LUT R6, R5, 0x7c, RZ, 0xc0, !PT ;  /* 0x0000007c05067812 */ /* 0x000fe200078ec0ff */
[----:B------:R-:W-:-:S05]  /*03c0*/  IMAD.MOV.U32 R5, RZ, RZ, R9 ;  /* 0x000000ffff057224 */ /* 0x000fca00078e0009 */
[----:B------:R0:W-:Y:S01]  /*03d0*/  @!P1 STS [R6+UR4], R5 ;  /* 0x0000000506009988 */ /* 0x0001e20008000804 */
[----:B------:R-:W-:Y:S06]  /*03e0*/  BAR.SYNC.DEFER_BLOCKING 0x0 ;  /* 0x0000000000007b1d */ /* 0x000fec0000010000 */
[----:B------:R-:W-:Y:S05]  /*03f0*/  @P0 BRA `(.L_x_3) ;  /* 0x0000000000840947 */ /* 0x000fea0003800000 */
[----:B------:R-:W-:Y:S01]  /*0400*/  LEA R8, R7, UR4, 0x2 ;  /* 0x0000000407087c11 */ /* 0x000fe2000f8e10ff */
[----:B------:R-:W-:-:S04]  /*0410*/  UMOV UR5, 0xffffffff ;  /* 0xffffffff00057882 */ /* 0x000fc80000000000 */
[----:B------:R1:W2:Y:S01]  /*0420*/  LDS R9, [R8] ;  /* 0x0000000008097984 */ /* 0x0002a20000000800 */
[----:B------:R-:W-:Y:S05]  /*0430*/  BRA.DIV UR5, `(.L_x_4) ;  /* 0x0000000605b87947 */ /* 0x000fea000b800000 */
[----:B--2---:R-:W2:Y:S01]  /*0440*/  SHFL.UP PT, R10, R9, 0x1, RZ ;  /* 0x04200000090a7989 */ /* 0x004ea200000e00ff */
[C---:B------:R-:W-:Y:S02]  /*0450*/  ISETP.NE.AND P0, PT, R7.reuse, RZ, PT ;  /* 0x000000ff0700720c */ /* 0x040fe40003f05270 */
[C---:B------:R-:W-:Y:S02]  /*0460*/  ISETP.GE.U32.AND P1, PT, R7.reuse, 0x2, PT ;  /* 0x000000020700780c */ /* 0x040fe40003f26070 */
[C---:B------:R-:W-:Y:S02]  /*0470*/  ISETP.GE.U32.AND P2, PT, R7.reuse, 0x4, PT ;  /* 0x000000040700780c */ /* 0x040fe40003f46070 */
[----:B------:R-:W-:-:S07]  /*0480*/  ISETP.GE.U32.AND P3, PT, R7, 0x8, PT ;  /* 0x000000080700780c */ /* 0x000fce0003f66070 */
[----:B--2---:R-:W-:Y:S01]  /*0490*/  @P0 FADD R11, R10, R9 ;  /* 0x000000090a0b0221 */ /* 0x004fe20000000000 */
[----:B------:R-:W-:-:S03]  /*04a0*/  MOV R10, R9 ;  /* 0x00000009000a7202 */ /* 0x000fc60000000f00 */
[--C-:B------:R-:W-:Y:S01]  /*04b0*/  @P0 IMAD.MOV.U32 R10, RZ, RZ, R11.reuse ;  /* 0x000000ffff0a0224 */ /* 0x100fe200078e000b */
[----:B------:R-:W-:Y:S01]  /*04c0*/  @P0 STS [R8], R11 ;  /* 0x0000000b08000388 */ /* 0x000fe20000000800 */
[----:B------:R-:W-:-:S03]  /*04d0*/  @P0 IMAD.MOV.U32 R9, RZ, RZ, R11 ;  /* 0x000000ffff090224 */ /* 0x000fc600078e000b */
[----:B------:R-:W2:Y:S02]  /*04e0*/  SHFL.UP PT, R12, R10, 0x2, RZ ;  /* 0x044000000a0c7989 */ /* 0x000ea400000e00ff */
[----:B--2---:R-:W-:-:S04]  /*04f0*/  @P1 FADD R13, R9, R12 ;  /* 0x0000000c090d1221 */ /* 0x004fc80000000000 */
[----:B------:R-:W-:Y:S01]  /*0500*/  @P1 IMAD.MOV.U32 R9, RZ, RZ, R13 ;  /* 0x000000ffff091224 */ /* 0x000fe200078e000d */
[----:B------:R-:W-:Y:S01]  /*0510*/  @P1 MOV R10, R13 ;  /* 0x0000000d000a1202 */ /* 0x000fe20000000f00 */
[----:B------:R-:W-:Y:S04]  /*0520*/  @P1 STS [R8], R13 ;  /* 0x0000000d08001388 */ /* 0x000fe80000000800 */
[----:B------:R-:W2:Y:S02]  /*0530*/  SHFL.UP PT, R12, R10, 0x4, RZ ;  /* 0x048000000a0c7989 */ /* 0x000ea400000e00ff */
[----:B--2---:R-:W-:-:S04]  /*0540*/  @P2 FADD R15, R9, R12 ;  /* 0x0000000c090f2221 */ /* 0x004fc80000000000 */
[----:B------:R-:W-:Y:S01]  /*0550*/  @P2 IMAD.MOV.U32 R10, RZ, RZ, R15 ;  /* 0x000000ffff0a2224 */ /* 0x000fe200078e000f */
[----:B------:R-:W-:Y:S01]  /*0560*/  @P2 MOV R9, R15 ;  /* 0x0000000f00092202 */ /* 0x000fe20000000f00 */
[----:B------:R-:W-:Y:S04]  /*0570*/  @P2 STS [R8], R15 ;  /* 0x0000000f08002388 */ /* 0x000fe80000000800 */
[----:B------:R-:W2:Y:S02]  /*0580*/  SHFL.UP PT, R12, R10, 0x8, RZ ;  /* 0x050000000a0c7989 */ /* 0x000ea400000e00ff */
[----:B--2---:R-:W-:-:S04]  /*0590*/  @P3 FADD R17, R9, R12 ;  /* 0x0000000c09113221 */ /* 0x004fc80000000000 */
[--C-:B------:R-:W-:Y:S01]  /*05a0*/  @P3 IMAD.MOV.U32 R10, RZ, RZ, R17.reuse ;  /* 0x000000ffff0a3224 */ /* 0x100fe200078e0011 */
[----:B------:R2:W-:Y:S01]  /*05b0*/  @P3 STS [R8], R17 ;  /* 0x0000001108003388 */ /* 0x0005e20000000800 */
[----:B------:R-:W-:-:S03]  /*05c0*/  @P3 IMAD.MOV.U32 R9, RZ, RZ, R17 ;  /* 0x000000ffff093224 */ /* 0x000fc600078e0011 */
[----:B------:R2:W3:Y:S04]  /*05d0*/  SHFL.UP PT, R12, R10, 0x10, RZ ;  /* 0x060000000a0c7989 */ /* 0x0004e800000e00ff */
.L_x_15:
[----:B------:R-:W-:-:S13]  /*05e0*/  ISETP.GE.U32.AND P0, PT, R7, 0x10, PT ;  /* 0x000000100700780c */ /* 0x000fda0003f06070 */
[----:B---3--:R-:W-:-:S05]  /*05f0*/  @P0 FADD R9, R12, R9 ;  /* 0x000000090c090221 */ /* 0x008fca0000000000 */
[----:B------:R3:W-:Y:S02]  /*0600*/  @P0 STS [R8], R9 ;  /* 0x0000000908000388 */ /* 0x0007e40000000800 */
.L_x_3:
[----:B------:R-:W-:Y:S05]  /*0610*/  WARPSYNC.ALL ;  /* 0x0000000000007948 */ /* 0x000fea0003800000 */
[----:B------:R-:W-:Y:S01]  /*0620*/  BAR.SYNC.DEFER_BLOCKING 0x0 ;  /* 0x0000000000007b1d */ /* 0x000fe20000010000 */
[C---:B------:R-:W-:Y:S02]  /*0630*/  ISETP.GE.U32.AND P1, PT, R0.reuse, 0x20, PT ;  /* 0x000000200000780c */ /* 0x040fe40003f26070 */
[C---:B------:R-:W-:Y:S02]  /*0640*/  LOP3.LUT R7, R0.reuse, 0x7f, RZ, 0xc0, !PT ;  /* 0x0000007f00077812 */ /* 0x040fe400078ec0ff */
[----:B-123--:R-:W-:Y:S01]  /*0650*/  IADD3 R8, PT, PT, R0, 0x1, RZ ;  /* 0x0000000100087810 */ /* 0x00efe20007ffe0ff */
[----:B------:R-:W-:Y:S01]  /*0660*/  BSSY.RECONVERGENT B0, `(.L_x_5) ;  /* 0x0000019000007945 */ /* 0x000fe20003800200 */
[----:B------:R-:W-:-:S02]  /*0670*/  ISETP.NE.AND P2, PT, R7, 0x7f, PT ;  /* 0x0000007f0700780c */ /* 0x000fc40003f45270 */
[----:B------:R-:W-:-:S05]  /*0680*/  ISETP.NE.AND P0, PT, R8, UR10, PT ;  /* 0x0000000a08007c0c */ /* 0x000fca000bf05270 */
[----:B0-----:R-:W0:Y:S02]  /*0690*/  @P1 LDS R6, [R6+UR4+-0x4] ;  /* 0xfffffc0406061984 */ /* 0x001e240008000800 */
[----:B0-----:R-:W-:-:S06]  /*06a0*/  @P1 FADD R5, R5, R6 ;  /* 0x0000000605051221 */ /* 0x001fcc0000000000 */
[----:B------:R-:W-:Y:S05]  /*06b0*/  @P0 BRA P2, `(.L_x_6) ;  /* 0x00000000004c0947 */ /* 0x000fea0001000000 */
[----:B------:R-:W0:Y:S01]  /*06c0*/  LDS R9, [R4] ;  /* 0x0000000004097984 */ /* 0x000e220000000800 */
[----:B------:R-:W0:Y:S02]  /*06d0*/  LDC.64 R6, c[0x0][0x398] ;  /* 0x0000e600ff067b82 */ /* 0x000e240000000a00 */
[----:B0-----:R-:W-:-:S05]  /*06e0*/  IMAD.WIDE R6, R9, 0x4, R6 ;  /* 0x0000000409067825 */ /* 0x001fca00078e0206 */
[----:B------:R-:W-:Y:S01]  /*06f0*/  STG.E desc[UR6][R6.64], R5 ;  /* 0x0000000506007986 */ /* 0x000fe2000c101906 */
[----:B------:R-:W-:Y:S06]  /*0700*/  MEMBAR.SC.GPU ;  /* 0x0000000000007992 */ /* 0x000fec0000002000 */
[----:B------:R-:W-:-:S00]  /*0710*/  ERRBAR ;  /* 0x00000000000079ab */ /* 0x000fc00000000000 */
[----:B------:R-:W-:Y:S06]  /*0720*/  CGAERRBAR ;  /* 0x00000000000075ab */ /* 0x000fec0000000000 */
[----:B------:R-:W-:Y:S04]  /*0730*/  CCTL.IVALL ;  /* 0x00000000ff00798f */ /* 0x000fe80002000000 */
[----:B------:R-:W0:Y:S02]  /*0740*/  LDS R9, [R4] ;  /* 0x0000000004097984 */ /* 0x000e240000000800 */
[----:B0-----:R-:W-:-:S13]  /*0750*/  ISETP.GE.AND P0, PT, R9, 0x1, PT ;  /* 0x000000010900780c */ /* 0x001fda0003f06270 */
[----:B------:R-:W-:Y:S05]  /*0760*/  @!P0 BRA `(.L_x_7) ;  /* 0x0000000000108947 */ /* 0x000fea0003800000 */
[----:B------:R-:W0:Y:S02]  /*0770*/  LDC.64 R6, c[0x0][0x390] ;  /* 0x0000e400ff067b82 */ /* 0x000e240000000a00 */
[----:B0-----:R-:W-:-:S05]  /*0780*/  IMAD.WIDE.U32 R6, R9, 0x4, R6 ;  /* 0x0000000409067825 */ /* 0x001fca00078e0006 */
[----:B------:R1:W5:Y:S01]  /*0790*/  ATOMG.E.EXCH.STRONG.GPU PT, RZ, desc[UR6][R6.64], RZ ;  /* 0x800000ff06ff79a8 */ /* 0x000362000c1ef106 */
[----:B------:R-:W-:Y:S05]  /*07a0*/  BRA `(.L_x_6) ;  /* 0x0000000000107947 */ /* 0x000fea0003800000 */
.L_x_7:
[----:B------:R-:W0:Y:S01]  /*07b0*/  LDC.64 R6, c[0x0][0x390] ;  /* 0x0000e400ff067b82 */ /* 0x000e220000000a00 */
[----:B------:R-:W-:Y:S02]  /*07c0*/  IMAD.MOV.U32 R11, RZ, RZ, 0x2 ;  /* 0x00000002ff0b7424 */ /* 0x000fe400078e00ff */
[----:B0-----:R-:W-:-:S05]  /*07d0*/  IMAD.WIDE R6, R9, 0x4, R6 ;  /* 0x0000000409067825 */ /* 0x001fca00078e0206 */
[----:B------:R0:W5:Y:S02]  /*07e0*/  ATOMG.E.EXCH.STRONG.GPU PT, RZ, desc[UR6][R6.64], R11 ;  /* 0x8000000b06ff79a8 */ /* 0x000164000c1ef106 */
.L_x_6:
[----:B------:R-:W-:Y:S05]  /*07f0*/  BSYNC.RECONVERGENT B0 ;  /* 0x0000000000007941 */ /* 0x000fea0003800200 */
.L_x_5:
[----:B------:R-:W-:Y:S05]  /*0800*/  @P5 BRA `(.L_x_8) ;  /* 0x0000000000a05947 */ /* 0x000fea0003800000 */
[----:B------:R-:W2:Y:S04]  /*0810*/  LDS.64 R14, [R4] ;  /* 0x00000000040e7984 */ /* 0x000ea80000000a00 */
[----:B------:R3:W-:Y:S01]  /*0820*/  STS [R4+0x18], RZ ;  /* 0x000018ff04007388 */ /* 0x0007e20000000800 */
[----:B--2---:R-:W-:-:S13]  /*0830*/  ISETP.GE.AND P0, PT, R14, 0x1, PT ;  /* 0x000000010e00780c */ /* 0x004fda0003f06270 */
[----:B---3--:R-:W-:Y:S05]  /*0840*/  @!P0 BRA `(.L_x_8) ;  /* 0x0000000000908947 */ /* 0x008fea0003800000 */
[----:B01----:R-:W0:Y:S01]  /*0850*/  LDC.64 R6, c[0x0][0x390] ;  /* 0x0000e400ff067b82 */ /* 0x003e220000000a00 */
[----:B------:R-:W-:Y:S01]  /*0860*/  MOV R17, R15 ;  /* 0x0000000f00117202 */ /* 0x000fe20000000f00 */
[----:B------:R-:W-:-:S06]  /*0870*/  IMAD.MOV.U32 R15, RZ, RZ, RZ ;  /* 0x000000ffff0f7224 */ /* 0x000fcc00078e00ff */
[----:B------:R-:W1:Y:S02]  /*0880*/  LDC.64 R12, c[0x0][0x398] ;  /* 0x0000e600ff0c7b82 */ /* 0x000e640000000a00 */
.L_x_9:
[----:B-1----:R-:W-:-:S04]  /*0890*/  IMAD.WIDE R10, R17, 0x4, R12 ;  /* 0x00000004110a7825 */ /* 0x002fc800078e020c */
[----:B0-----:R-:W-:Y:S01]  /*08a0*/  IMAD.WIDE R8, R17, 0x4, R6 ;  /* 0x0000000411087825 */ /* 0x001fe200078e0206 */
[----:B--2---:R-:W2:Y:S05]  /*08b0*/  LDG.E.STRONG.SYS R16, desc[UR6][R10.64] ;  /* 0x000000060a107981 */ /* 0x004eaa000c1f5900 */
[----:B------:R-:W3:Y:S01]  /*08c0*/  LDG.E.STRONG.SYS R8, desc[UR6][R8.64] ;  /* 0x0000000608087981 */ /* 0x000ee2000c1f5900 */
[----:B------:R-:W-:Y:S05]  /*08d0*/  YIELD ;  /* 0x0000000000007946 */ /* 0x000fea0003800000 */
[----:B---3--:R-:W-:-:S13]  /*08e0*/  ISETP.NE.AND P0, PT, R8, 0x1, PT ;  /* 0x000000010800780c */ /* 0x008fda0003f05270 */
[----:B--2---:R-:W-:Y:S01]  /*08f0*/  @!P0 FADD R15, R15, R16 ;  /* 0x000000100f0f8221 */ /* 0x004fe20000000000 */
[----:B------:R-:W-:-:S04]  /*0900*/  @!P0 IADD3 R17, PT, PT, R17, -0x1, RZ ;  /* 0xffffffff11118810 */ /* 0x000fc80007ffe0ff */
[----:B------:R2:W-:Y:S04]  /*0910*/  @!P0 STS [R4+0x18], R15 ;  /* 0x0000180f04008388 */ /* 0x0005e80000000800 */
[----:B------:R2:W-:Y:S01]  /*0920*/  @!P0 STS [R4+0x4], R17 ;  /* 0x0000041104008388 */ /* 0x0005e20000000800 */
[----:B------:R-:W-:Y:S05]  /*0930*/  @!P0 BRA `(.L_x_9) ;  /* 0xfffffffc00d48947 */ /* 0x000fea000383ffff */
[----:B------:R-:W-:-:S13]  /*0940*/  ISETP.NE.AND P0, PT, R8, 0x2, PT ;  /* 0x000000020800780c */ /* 0x000fda0003f05270 */
[----:B------:R-:W-:Y:S05]  /*0950*/  @P0 BRA `(.L_x_9) ;  /* 0xfffffffc00cc0947 */ /* 0x000fea000383ffff */
[----:B------:R-:W-:Y:S01]  /*0960*/  IMAD.WIDE.U32 R8, R14, 0x4, R12 ;  /* 0x000000040e087825 */ /* 0x000fe200078e000c */
[----:B------:R-:W3:Y:S04]  /*0970*/  LDG.E.STRONG.SYS R10, desc[UR6][R10.64] ;  /* 0x000000060a0a7981 */ /* 0x000ee8000c1f5900 */
[----:B------:R-:W4:Y:S01]  /*0980*/  LDG.E R12, desc[UR6][R8.64] ;  /* 0x00000006080c7981 */ /* 0x000f22000c1e1900 */
[----:B------:R-:W0:Y:S01]  /*0990*/  S2UR UR5, SR_CgaCtaId ;  /* 0x00000000000579c3 */ /* 0x000e220000008800 */
[----:B------:R-:W-:Y:S02]  /*09a0*/  UMOV UR4, 0x400 ;  /* 0x0000040000047882 */ /* 0x000fe40000000000 */
[----:B0-----:R-:W-:-:S06]  /*09b0*/  ULEA UR4, UR5, UR4, 0x18 ;  /* 0x0000000405047291 */ /* 0x001fcc000f8ec0ff */
[----:B--2---:R-:W-:Y:S02]  /*09c0*/  IMAD.U32 R4, RZ, RZ, UR4 ;  /* 0x00000004ff047e24 */ /* 0x004fe4000f8e00ff */
[----:B---3--:R-:W-:-:S04]  /*09d0*/  FADD R15, R15, R10 ;  /* 0x0000000a0f0f7221 */ /* 0x008fc80000000000 */
[----:B----4-:R-:W-:Y:S01]  /*09e0*/  FADD R13, R15, R12 ;  /* 0x0000000c0f0d7221 */ /* 0x010fe20000000000 */
[----:B------:R-:W-:Y:S04]  /*09f0*/  STS [R4+0x18], R15 ;  /* 0x0000180f04007388 */ /* 0x000fe80000000800 */
[----:B------:R-:W-:Y:S01]  /*0a00*/  STG.E desc[UR6][R8.64], R13 ;  /* 0x0000000d08007986 */ /* 0x000fe2000c101906 */
[----:B------:R-:W-:Y:S06]  /*0a10*/  MEMBAR.SC.GPU ;  /* 0x0000000000007992 */ /* 0x000fec0000002000 */
[----:B------:R-:W-:-:S00]  /*0a20*/  ERRBAR ;  /* 0x00000000000079ab */ /* 0x000fc00000000000 */
[----:B------:R-:W-:Y:S06]  /*0a30*/  CGAERRBAR ;  /* 0x00000000000075ab */ /* 0x000fec0000000000 */
[----:B------:R-:W-:Y:S04]  /*0a40*/  CCTL.IVALL ;  /* 0x00000000ff00798f */ /* 0x000fe80002000000 */
[----:B------:R-:W0:Y:S01]  /*0a50*/  LDS R9, [R4] ;  /* 0x0000000004097984 */ /* 0x000e220000000800 */
[----:B------:R-:W-:-:S02]  /*0a60*/  HFMA2 R11, -RZ, RZ, 0, 1.1920928955078125e-07 ;  /* 0x00000002ff0b7431 */ /* 0x000fc400000001ff */
[----:B0-----:R-:W-:-:S05]  /*0a70*/  IMAD.WIDE R6, R9, 0x4, R6 ;  /* 0x0000000409067825 */ /* 0x001fca00078e0206 */
[----:B------:R2:W5:Y:S02]  /*0a80*/  ATOMG.E.EXCH.STRONG.GPU PT, RZ, desc[UR6][R6.64], R11 ;  /* 0x8000000b06ff79a8 */ /* 0x000564000c1ef106 */
.L_x_8:
[----:B------:R-:W3:Y:S02]  /*0a90*/  LDCU UR4, c[0x0][0x3a0] ;  /* 0x00007400ff0477ac */ /* 0x000ee40008000800 */
[----:B---3--:R-:W-:Y:S01]  /*0aa0*/  ISETP.GE.AND P0, PT, R0, UR4, PT ;  /* 0x0000000400007c0c */ /* 0x008fe2000bf06270 */
[----:B------:R-:W-:Y:S05]  /*0ab0*/  WARPSYNC.ALL ;  /* 0x0000000000007948 */ /* 0x000fea0003800000 */
[----:B------:R-:W-:Y:S07]  /*0ac0*/  BAR.SYNC.DEFER_BLOCKING 0x0 ;  /* 0x0000000000007b1d */ /* 0x000fee0000010000 */
[----:B------:R-:W-:Y:S05]  /*0ad0*/  @P0 EXIT ;  /* 0x000000000000094d */ /* 0x000fea0003800000 */
[----:B------:R-:W3:Y:S02]  /*0ae0*/  LDS R4, [R4+0x18] ;  /* 0x0000180004047984 */ /* 0x000ee40000000800 */
[----:B---3--:R-:W-:-:S05]  /*0af0*/  FADD R5, R4, R5 ;  /* 0x0000000504057221 */ /* 0x008fca0000000000 */
[----:B------:R-:W-:Y:S01]  /*0b00*/  STG.E desc[UR6][R2.64], R5 ;  /* 0x0000000502007986 */ /* 0x000fe2000c101906 */
[----:B------:R-:W-:Y:S05]  /*0b10*/  EXIT ;  /* 0x000000000000794d */ /* 0x000fea0003800000 */
.L_x_4:
[----:B--2---:R-:W-:Y:S01]  /*0b20*/  IMAD.MOV.U32 R19, RZ, RZ, R9 ;  /* 0x000000ffff137224 */ /* 0x004fe200078e0009 */
[----:B------:R-:W-:Y:S01]  /*0b30*/  MOV R16, 0x1 ;  /* 0x0000000100107802 */ /* 0x000fe20000000f00 */
[----:B------:R-:W-:Y:S01]  /*0b40*/  IMAD.MOV.U32 R21, RZ, RZ, RZ ;  /* 0x000000ffff157224 */ /* 0x000fe200078e00ff */
[----:B------:R-:W-:Y:S02]  /*0b50*/  MOV R14, 0xffffffff ;  /* 0xffffffff000e7802 */ /* 0x000fe40000000f00 */
[C---:B------:R-:W-:Y:S02]  /*0b60*/  ISETP.NE.AND P1, PT, R7.reuse, RZ, PT ;  /* 0x000000ff0700720c */ /* 0x040fe40003f25270 */
[----:B------:R-:W-:-:S13]  /*0b70*/  ISETP.GE.U32.AND P2, PT, R7, 0x2, PT ;  /* 0x000000020700780c */ /* 0x000fda0003f46070 */
[----:B01----:R-:W-:Y:S05]  /*0b80*/  WARPSYNC.COLLECTIVE R14, `(.L_x_10) ;  /* 0x000000000e087348 */ /* 0x003fea0003c00000 */
[----:B------:R2:W3:Y:S02]  /*0b90*/  SHFL.UP P0, R12, R19, R16, R21 ;  /* 0x04000010130c7389 */ /* 0x0004e40000000015 */
[----:B0123--:R-:W-:Y:S05]  /*0ba0*/  ENDCOLLECTIVE ;  /* 0x000000000000791b */ /* 0x00ffea0003800000 */
.L_x_10:
[C---:B------:R-:W-:Y:S02]  /*0bb0*/  ISETP.GE.U32.AND P3, PT, R7.reuse, 0x4, PT ;  /* 0x000000040700780c */ /* 0x040fe40003f66070 */
[----:B------:R-:W-:Y:S01]  /*0bc0*/  ISETP.GE.U32.AND P4, PT, R7, 0x8, PT ;  /* 0x000000080700780c */ /* 0x000fe20003f86070 */
[----:B------:R-:W-:Y:S02]  /*0bd0*/  IMAD.MOV.U32 R16, RZ, RZ, 0x2 ;  /* 0x00000002ff107424 */ /* 0x000fe400078e00ff */
[----:B------:R-:W-:-:S04]  /*0be0*/  IMAD.MOV.U32 R10, RZ, RZ, R12 ;  /* 0x000000ffff0a7224 */ /* 0x000fc800078e000c */
[----:B------:R-:W-:Y:S01]  /*0bf0*/  @P1 FADD R11, R10, R9 ;  /* 0x000000090a0b1221 */ /* 0x000fe20000000000 */
[----:B------:R-:W-:-:S03]  /*0c00*/  MOV R10, R9 ;  /* 0x00000009000a7202 */ /* 0x000fc60000000f00 */
[----:B------:R-:W-:Y:S01]  /*0c10*/  @P1 IMAD.MOV.U32 R10, RZ, RZ, R11 ;  /* 0x000000ffff0a1224 */ /* 0x000fe200078e000b */
[----:B------:R-:W-:Y:S01]  /*0c20*/  @P1 MOV R9, R11 ;  /* 0x0000000b00091202 */ /* 0x000fe20000000f00 */
[----:B------:R0:W-:Y:S03]  /*0c30*/  @P1 STS [R8], R11 ;  /* 0x0000000b08001388 */ /* 0x0001e60000000800 */
[----:B------:R-:W-:-:S07]  /*0c40*/  MOV R19, R10 ;  /* 0x0000000a00137202 */ /* 0x000fce0000000f00 */
[----:B0-----:R-:W-:Y:S05]  /*0c50*/  WARPSYNC.COLLECTIVE R14, `(.L_x_11) ;  /* 0x000000000e087348 */ /* 0x001fea0003c00000 */
[----:B------:R1:W2:Y:S02]  /*0c60*/  SHFL.UP P0, R12, R19, R16, R21 ;  /* 0x04000010130c7389 */ /* 0x0002a40000000015 */
[----:B012---:R-:W-:Y:S05]  /*0c70*/  ENDCOLLECTIVE ;  /* 0x000000000000791b */ /* 0x007fea0003800000 */
.L_x_11:
[----:B------:R-:W-:Y:S02]  /*0c80*/  IMAD.MOV.U32 R16, RZ, RZ, 0x4 ;  /* 0x00000004ff107424 */ /* 0x000fe400078e00ff */
[----:B------:R-:W-:-:S04]  /*0c90*/  @P2 FADD R13, R9, R12 ;  /* 0x0000000c090d2221 */ /* 0x000fc80000000000 */
[----:B------:R-:W-:Y:S01]  /*0ca0*/  @P2 IMAD.MOV.U32 R10, RZ, RZ, R13 ;  /* 0x000000ffff0a2224 */ /* 0x000fe200078e000d */
[----:B------:R-:W-:Y:S01]  /*0cb0*/  @P2 MOV R9, R13 ;  /* 0x0000000d00092202 */ /* 0x000fe20000000f00 */
[----:B------:R0:W-:Y:S03]  /*0cc0*/  @P2 STS [R8], R13 ;  /* 0x0000000d08002388 */ /* 0x0001e60000000800 */
[----:B------:R-:W-:-:S07]  /*0cd0*/  MOV R19, R10 ;  /* 0x0000000a00137202 */ /* 0x000fce0000000f00 */
[----:B0-----:R-:W-:Y:S05]  /*0ce0*/  WARPSYNC.COLLECTIVE R14, `(.L_x_12) ;  /* 0x000000000e087348 */ /* 0x001fea0003c00000 */
[----:B------:R1:W2:Y:S02]  /*0cf0*/  SHFL.UP P0, R12, R19, R16, R21 ;  /* 0x04000010130c7389 */ /* 0x0002a40000000015 */
[----:B012---:R-:W-:Y:S05]  /*0d00*/  ENDCOLLECTIVE ;  /* 0x000000000000791b */ /* 0x007fea0003800000 */
.L_x_12:
        /* <DEDUP_REMOVED lines=9> */
.L_x_13:
[----:B------:R-:W-:Y:S02]  /*0da0*/  IMAD.MOV.U32 R16, RZ, RZ, 0x10 ;  /* 0x00000010ff107424 */ /* 0x000fe400078e00ff */
[----:B------:R-:W-:-:S04]  /*0db0*/  @P4 FADD R17, R9, R12 ;  /* 0x0000000c09114221 */ /* 0x000fc80000000000 */
[----:B------:R-:W-:Y:S01]  /*0dc0*/  @P4 IMAD.MOV.U32 R10, RZ, RZ, R17 ;  /* 0x000000ffff0a4224 */ /* 0x000fe200078e0011 */
[----:B------:R0:W-:Y:S01]  /*0dd0*/  @P4 STS [R8], R17 ;  /* 0x0000001108004388 */ /* 0x0001e20000000800 */
[----:B------:R-:W-:-:S03]  /*0de0*/  @P4 MOV R9, R17 ;  /* 0x0000001100094202 */ /* 0x000fc60000000f00 */
[----:B------:R-:W-:-:S07]  /*0df0*/  MOV R19, R10 ;  /* 0x0000000a00137202 */ /* 0x000fce0000000f00 */
[----:B0-----:R-:W-:Y:S05]  /*0e00*/  WARPSYNC.COLLECTIVE R14, `(.L_x_14) ;  /* 0x000000000e087348 */ /* 0x001fea0003c00000 */
[----:B------:R1:W2:Y:S02]  /*0e10*/  SHFL.UP P0, R12, R19, R16, R21 ;  /* 0x04000010130c7389 */ /* 0x0002a40000000015 */
[----:B012---:R-:W-:Y:S05]  /*0e20*/  ENDCOLLECTIVE ;  /* 0x000000000000791b */ /* 0x007fea0003800000 */
.L_x_14:
[----:B------:R-:W-:Y:S05]  /*0e30*/  BRA `(.L_x_15) ;  /* 0xfffffff400e87947 */ /* 0x000fea000383ffff */
.L_x_16:
        /* <DEDUP_REMOVED lines=12> */
.L_x_18:


//--------------------- .nv.shared.reserved.0     --------------------------
	.section	.nv.shared.reserved.0,"aw",@nobits
	.weak		__nv_reservedSMEM_offset_0_alias
	.size		__nv_reservedSMEM_offset_0_alias, 0, 64
	.other		__nv_reservedSMEM_offset_0_alias,@"STO_CUDA_RESERVED_SHARED STV_DEFAULT"
__nv_reservedSMEM_offset_0_alias:
	.zero		0
	.zero		64


//--------------------- .nv.global                --------------------------
	.section	.nv.global,"aw",@nobits
.nv.global:
	.type		_ZN34_INTERNAL_d78455f1_4_k_cu_2c499f7d6thrust24THRUST_300001_SM_1000_NS12placeholders2_5E,@object
	.size		_ZN34_INTERNAL_d78455f1_4_k_cu_2c499f7d6thrust24THRUST_300001_SM_1000_NS12placeholders2_5E,(_ZN34_INTERNAL_d78455f1_4_k_cu_2c499f7d4cuda3std3__45__cpo6cbeginE - _ZN34_INTERNAL_d78455f1_4_k_cu_2c499f7d6thrust24THRUST_300001_SM_1000_NS12placeholders2_5E)
_ZN34_INTERNAL_d78455f1_4_k_cu_2c499f7d6thrust24THRUST_300001_SM_1000_NS12placeholders2_5E:
	.zero		1
	.type		_ZN34_INTERNAL_d78455f1_4_k_cu_2c499f7d4cuda3std3__45__cpo6cbeginE,@object
	.size		_ZN34_INTERNAL_d78455f1_4_k_cu_2c499f7d4cuda3std3__45__cpo6cbeginE,(_ZN34_INTERNAL_d78455f1_4_k_cu_2c499f7d4cuda3std6ranges3__45__cpo6cbeginE - _ZN34_INTERNAL_d78455f1_4_k_cu_2c499f7d4cuda3std3__45__cpo6cbeginE)
_ZN34_INTERNAL_d78455f1_4_k_cu_2c499f7d4cuda3std3__45__cpo6cbeginE:
	.zero		1
	.type		_ZN34_INTERNAL_d78455f1_4_k_cu_2c499f7d4cuda3std6ranges3__45__cpo6cbeginE,@object
	.size		_ZN34_INTERNAL_d78455f1_4_k_cu_2c499f7d4cuda3std6ranges3__45__cpo6cbeginE,(_ZN34_INTERNAL_d78455f1_4_k_cu_2c499f7d4cuda3std3__48in_placeE - _ZN34_INTERNAL_d78455f1_4_k_cu_2c499f7d4cuda3std6ranges3__45__cpo6cbeginE)
_ZN34_INTERNAL_d78455f1_4_k_cu_2c499f7d4cuda3std6ranges3__45__cpo6cbeginE:
	.zero		1
	.type		_ZN34_INTERNAL_d78455f1_4_k_cu_2c499f7d4cuda3std3__48in_placeE,@object
	.size		_ZN34_INTERNAL_d78455f1_4_k_cu_2c499f7d4cuda3std3__48in_placeE,(_ZN34_INTERNAL_d78455f1_4_k_cu_2c499f7d4cuda3std6ranges3__45__cpo4sizeE - _ZN34_INTERNAL_d78455f1_4_k_cu_2c499f7d4cuda3std3__48in_placeE)
_ZN34_INTERNAL_d78455f1_4_k_cu_2c499f7d4cuda3std3__48in_placeE:
	.zero		1
	.type		_ZN34_INTERNAL_d78455f1_4_k_cu_2c499f7d4cuda3std6ranges3__45__cpo4sizeE,@object
	.size		_ZN34_INTERNAL_d78455f1_4_k_cu_2c499f7d4cuda3std6ranges3__45__cpo4sizeE,(_ZN34_INTERNAL_d78455f1_4_k_cu_2c499f7d6thrust24THRUST_300001_SM_1000_NS12placeholders2_9E - _ZN34_INTERNAL_d78455f1_4_k_cu_2c499f7d4cuda3std6ranges3__45__cpo4sizeE)
_ZN34_INTERNAL_d78455f1_4_k_cu_2c499f7d4cuda3std6ranges3__45__cpo4sizeE:
	.zero		1
	.type		_ZN34_INTERNAL_d78455f1_4_k_cu_2c499f7d6thrust24THRUST_300001_SM_1000_NS12placeholders2_9E,@object
	.size		_ZN34_INTERNAL_d78455f1_4_k_cu_2c499f7d6thrust24THRUST_300001_SM_1000_NS12placeholders2_9E,(_ZN34_INTERNAL_d78455f1_4_k_cu_2c499f7d4cuda3std3__45__cpo7crbeginE - _ZN34_INTERNAL_d78455f1_4_k_cu_2c499f7d6thrust24THRUST_300001_SM_1000_NS12placeholders2_9E)
_ZN34_INTERNAL_d78455f1_4_k_cu_2c499f7d6thrust24THRUST_300001_SM_1000_NS12placeholders2_9E:
	.zero		1
	.type		_ZN34_INTERNAL_d78455f1_4_k_cu_2c499f7d4cuda3std3__45__cpo7crbeginE,@object
	.size		_ZN34_INTERNAL_d78455f1_4_k_cu_2c499f7d4cuda3std3__45__cpo7crbeginE,(_ZN34_INTERNAL_d78455f1_4_k_cu_2c499f7d4cuda3std6ranges3__45__cpo4nextE - _ZN34_INTERNAL_d78455f1_4_k_cu_2c499f7d4cuda3std3__45__cpo7crbeginE)
_ZN34_INTERNAL_d78455f1_4_k_cu_2c499f7d4cuda3std3__45__cpo7crbeginE:
	.zero		1
	.type		_ZN34_INTERNAL_d78455f1_4_k_cu_2c499f7d4cuda3std6ranges3__45__cpo4nextE,@object
	.size		_ZN34_INTERNAL_d78455f1_4_k_cu_2c499f7d4cuda3std6ranges3__45__cpo4nextE,(_ZN34_INTERNAL_d78455f1_4_k_cu_2c499f7d4cuda3std6ranges3__45__cpo4swapE - _ZN34_INTERNAL_d78455f1_4_k_cu_2c499f7d4cuda3std6ranges3__45__cpo4nextE)
_ZN34_INTERNAL_d78455f1_4_k_cu_2c499f7d4cuda3std6ranges3__45__cpo4nextE:
	.zero		1
	.type		_ZN34_INTERNAL_d78455f1_4_k_cu_2c499f7d4cuda3std6ranges3__45__cpo4swapE,@object
	.size		_ZN34_INTERNAL_d78455f1_4_k_cu_2c499f7d4cuda3std6ranges3__45__cpo4swapE,(_ZN34_INTERNAL_d78455f1_4_k_cu_2c499f7d6thrust24THRUST_300001_SM_1000_NS12placeholders2_1E - _ZN34_INTERNAL_d78455f1_4_k_cu_2c499f7d4cuda3std6ranges3__45__cpo4swapE)
_ZN34_INTERNAL_d78455f1_4_k_cu_2c499f7d4cuda3std6ranges3__45__cpo4swapE:
	.zero		1
	.type		_ZN34_INTERNAL_d78455f1_4_k_cu_2c499f7d6thrust24THRUST_300001_SM_1000_NS12placeholders2_1E,@object
	.size		_ZN34_INTERNAL_d78455f1_4_k_cu_2c499f7d6thrust24THRUST_300001_SM_1000_NS12placeholders2_1E,(_ZN34_INTERNAL_d78455f1_4_k_cu_2c499f7d6thrust24THRUST_300001_SM_1000_NS12placeholders2_3E - _ZN34_INTERNAL_d78455f1_4_k_cu_2c499f7d6thrust24THRUST_300001_SM_1000_NS12placeholders2_1E)
_ZN34_INTERNAL_d78455f1_4_k_cu_2c499f7d6thrust24THRUST_300001_SM_1000_NS12placeholders2_1E:
	.zero		1
	.type		_ZN34_INTERNAL_d78455f1_4_k_cu_2c499f7d6thrust24THRUST_300001_SM_1000_NS12placeholders2_3E,@object
	.size		_ZN34_INTERNAL_d78455f1_4_k_cu_2c499f7d6thrust24THRUST_300001_SM_1000_NS12placeholders2_3E,(_ZN34_INTERNAL_d78455f1_4_k_cu_2c499f7d4cuda3std3__45__cpo5beginE - _ZN34_INTERNAL_d78455f1_4_k_cu_2c499f7d6thrust24THRUST_300001_SM_1000_NS12placeholders2_3E)
_ZN34_INTERNAL_d78455f1_4_k_cu_2c499f7d6thrust24THRUST_300001_SM_1000_NS12placeholders2_3E:
	.zero		1
	.type		_ZN34_INTERNAL_d78455f1_4_k_cu_2c499f7d4cuda3std3__45__cpo5beginE,@object
	.size		_ZN34_INTERNAL_d78455f1_4_k_cu_2c499f7d4cuda3std3__45__cpo5beginE,(_ZN34_INTERNAL_d78455f1_4_k_cu_2c499f7d4cuda3std6ranges3__45__cpo5beginE - _ZN34_INTERNAL_d78455f1_4_k_cu_2c499f7d4cuda3std3__45__cpo5beginE)
_ZN34_INTERNAL_d78455f1_4_k_cu_2c499f7d4cuda3std3__45__cpo5beginE:
	.zero		1
	.type		_ZN34_INTERNAL_d78455f1_4_k_cu_2c499f7d4cuda3std6ranges3__45__cpo5beginE,@object
	.size		_ZN34_INTERNAL_d78455f1_4_k_cu_2c499f7d4cuda3std6ranges3__45__cpo5beginE,(_ZN34_INTERNAL_d78455f1_4_k_cu_2c499f7d4cuda3std3__436_GLOBAL__N__d78455f1_4_k_cu_2c499f7d6ignoreE - _ZN34_INTERNAL_d78455f1_4_k_cu_2c499f7d4cuda3std6ranges3__45__cpo5beginE)
_ZN34_INTERNAL_d78455f1_4_k_cu_2c499f7d4cuda3std6ranges3__45__cpo5beginE:
	.zero		1
	.type		_ZN34_INTERNAL_d78455f1_4_k_cu_2c499f7d4cuda3std3__436_GLOBAL__N__d78455f1_4_k_cu_2c499f7d6ignoreE,@object
	.size		_ZN34_INTERNAL_d78455f1_4_k_cu_2c499f7d4cuda3std3__436_GLOBAL__N__d78455f1_4_k_cu_2c499f7d6ignoreE,(_ZN34_INTERNAL_d78455f1_4_k_cu_2c499f7d4cuda3std6ranges3__45__cpo4dataE - _ZN34_INTERNAL_d78455f1_4_k_cu_2c499f7d4cuda3std3__436_GLOBAL__N__d78455f1_4_k_cu_2c499f7d6ignoreE)
_ZN34_INTERNAL_d78455f1_4_k_cu_2c499f7d4cuda3std3__436_GLOBAL__N__d78455f1_4_k_cu_2c499f7d6ignoreE:
	.zero		1
	.type		_ZN34_INTERNAL_d78455f1_4_k_cu_2c499f7d4cuda3std6ranges3__45__cpo4dataE,@object
	.size		_ZN34_INTERNAL_d78455f1_4_k_cu_2c499f7d4cuda3std6ranges3__45__cpo4dataE,(_ZN34_INTERNAL_d78455f1_4_k_cu_2c499f7d6thrust24THRUST_300001_SM_1000_NS12placeholders2_7E - _ZN34_INTERNAL_d78455f1_4_k_cu_2c499f7d4cuda3std6ranges3__45__cpo4dataE)
_ZN34_INTERNAL_d78455f1_4_k_cu_2c499f7d4cuda3std6ranges3__45__cpo4dataE:
	.zero		1
	.type		_ZN34_INTERNAL_d78455f1_4_k_cu_2c499f7d6thrust24THRUST_300001_SM_1000_NS12placeholders2_7E,@object
	.size		_ZN34_INTERNAL_d78455f1_4_k_cu_2c499f7d6thrust24THRUST_300001_SM_1000_NS12placeholders2_7E,(_ZN34_INTERNAL_d78455f1_4_k_cu_2c499f7d4cuda3std3__45__cpo6rbeginE - _ZN34_INTERNAL_d78455f1_4_k_cu_2c499f7d6thrust24THRUST_300001_SM_1000_NS12placeholders2_7E)
_ZN34_INTERNAL_d78455f1_4_k_cu_2c499f7d6thrust24THRUST_300001_SM_1000_NS12placeholders2_7E:
	.zero		1
	.type		_ZN34_INTERNAL_d78455f1_4_k_cu_2c499f7d4cuda3std3__45__cpo6rbeginE,@object
	.size		_ZN34_INTERNAL_d78455f1_4_k_cu_2c499f7d4cuda3std3__45__cpo6rbeginE,(_ZN34_INTERNAL_d78455f1_4_k_cu_2c499f7d4cuda3std6ranges3__45__cpo7advanceE - _ZN34_INTERNAL_d78455f1_4_k_cu_2c499f7d4cuda3std3__45__cpo6rbeginE)
_ZN34_INTERNAL_d78455f1_4_k_cu_2c499f7d4cuda3std3__45__cpo6rbeginE:
	.zero		1
	.type		_ZN34_INTERNAL_d78455f1_4_k_cu_2c499f7d4cuda3std6ranges3__45__cpo7advanceE,@object
	.size		_ZN34_INTERNAL_d78455f1_4_k_cu_2c499f7d4cuda3std6ranges3__45__cpo7advanceE,(_ZN34_INTERNAL_d78455f1_4_k_cu_2c499f7d4cuda3std3__47nulloptE - _ZN34_INTERNAL_d78455f1_4_k_cu_2c499f7d4cuda3std6ranges3__45__cpo7advanceE)
_ZN34_INTERNAL_d78455f1_4_k_cu_2c499f7d4cuda3std6ranges3__45__cpo7advanceE:
	.zero		1
	.type		_ZN34_INTERNAL_d78455f1_4_k_cu_2c499f7d4cuda3std3__47nulloptE,@object
	.size		_ZN34_INTERNAL_d78455f1_4_k_cu_2c499f7d4cuda3std3__47nulloptE,(_ZN34_INTERNAL_d78455f1_4_k_cu_2c499f7d4cuda3std6ranges3__45__cpo8distanceE - _ZN34_INTERNAL_d78455f1_4_k_cu_2c499f7d4cuda3std3__47nulloptE)
_ZN34_INTERNAL_d78455f1_4_k_cu_2c499f7d4cuda3std3__47nulloptE:
	.zero		1
	.type		_ZN34_INTERNAL_d78455f1_4_k_cu_2c499f7d4cuda3std6ranges3__45__cpo8distanceE,@object
	.size		_ZN34_INTERNAL_d78455f1_4_k_cu_2c499f7d4cuda3std6ranges3__45__cpo8distanceE,(_ZN34_INTERNAL_d78455f1_4_k_cu_2c499f7d6thrust24THRUST_300001_SM_1000_NS12placeholders2_6E - _ZN34_INTERNAL_d78455f1_4_k_cu_2c499f7d4cuda3std6ranges3__45__cpo8distanceE)
_ZN34_INTERNAL_d78455f1_4_k_cu_2c499f7d4cuda3std6ranges3__45__cpo8distanceE:
	.zero		1
	.type		_ZN34_INTERNAL_d78455f1_4_k_cu_2c499f7d6thrust24THRUST_300001_SM_1000_NS12placeholders2_6E,@object
	.size		_ZN34_INTERNAL_d78455f1_4_k_cu_2c499f7d6thrust24THRUST_300001_SM_1000_NS12placeholders2_6E,(_ZN34_INTERNAL_d78455f1_4_k_cu_2c499f7d4cuda3std3__45__cpo4cendE - _ZN34_INTERNAL_d78455f1_4_k_cu_2c499f7d6thrust24THRUST_300001_SM_1000_NS12placeholders2_6E)
_ZN34_INTERNAL_d78455f1_4_k_cu_2c499f7d6thrust24THRUST_300001_SM_1000_NS12placeholders2_6E:
	.zero		1
	.type		_ZN34_INTERNAL_d78455f1_4_k_cu_2c499f7d4cuda3std3__45__cpo4cendE,@object
	.size		_ZN34_INTERNAL_d78455f1_4_k_cu_2c499f7d4cuda3std3__45__cpo4cendE,(_ZN34_INTERNAL_d78455f1_4_k_cu_2c499f7d4cuda3std6ranges3__45__cpo4cendE - _ZN34_INTERNAL_d78455f1_4_k_cu_2c499f7d4cuda3std3__45__cpo4cendE)
_ZN34_INTERNAL_d78455f1_4_k_cu_2c499f7d4cuda3std3__45__cpo4cendE:
	.zero		1
	.type		_ZN34_INTERNAL_d78455f1_4_k_cu_2c499f7d4cuda3std6ranges3__45__cpo4cendE,@object
	.size		_ZN34_INTERNAL_d78455f1_4_k_cu_2c499f7d4cuda3std6ranges3__45__cpo4cendE,(_ZN34_INTERNAL_d78455f1_4_k_cu_2c499f7d4cuda3std3__420unreachable_sentinelE - _ZN34_INTERNAL_d78455f1_4_k_cu_2c499f7d4cuda3std6ranges3__45__cpo4cendE)
_ZN34_INTERNAL_d78455f1_4_k_cu_2c499f7d4cuda3std6ranges3__45__cpo4cendE:
	.zero		1
	.type		_ZN34_INTERNAL_d78455f1_4_k_cu_2c499f7d4cuda3std3__420unreachable_sentinelE,@object
	.size		_ZN34_INTERNAL_d78455f1_4_k_cu_2c499f7d4cuda3std3__420unreachable_sentinelE,(_ZN34_INTERNAL_d78455f1_4_k_cu_2c499f7d4cuda3std6ranges3__45__cpo5ssizeE - _ZN34_INTERNAL_d78455f1_4_k_cu_2c499f7d4cuda3std3__420unreachable_sentinelE)
_ZN34_INTERNAL_d78455f1_4_k_cu_2c499f7d4cuda3std3__420unreachable_sentinelE:
	.zero		1
	.type		_ZN34_INTERNAL_d78455f1_4_k_cu_2c499f7d4cuda3std6ranges3__45__cpo5ssizeE,@object
	.size		_ZN34_INTERNAL_d78455f1_4_k_cu_2c499f7d4cuda3std6ranges3__45__cpo5ssizeE,(_ZN34_INTERNAL_d78455f1_4_k_cu_2c499f7d6thrust24THRUST_300001_SM_1000_NS12placeholders3_10E - _ZN34_INTERNAL_d78455f1_4_k_cu_2c499f7d4cuda3std6ranges3__45__cpo5ssizeE)
_ZN34_INTERNAL_d78455f1_4_k_cu_2c499f7d4cuda3std6ranges3__45__cpo5ssizeE:
	.zero		1
	.type		_ZN34_INTERNAL_d78455f1_4_k_cu_2c499f7d6thrust24THRUST_300001_SM_1000_NS12placeholders3_10E,@object
	.size		_ZN34_INTERNAL_d78455f1_4_k_cu_2c499f7d6thrust24THRUST_300001_SM_1000_NS12placeholders3_10E,(_ZN34_INTERNAL_d78455f1_4_k_cu_2c499f7d4cuda3std3__45__cpo5crendE - _ZN34_INTERNAL_d78455f1_4_k_cu_2c499f7d6thrust24THRUST_300001_SM_1000_NS12placeholders3_10E)
_ZN34_INTERNAL_d78455f1_4_k_cu_2c499f7d6thrust24THRUST_300001_SM_1000_NS12placeholders3_10E:
	.zero		1
	.type		_ZN34_INTERNAL_d78455f1_4_k_cu_2c499f7d4cuda3std3__45__cpo5crendE,@object
	.size		_ZN34_INTERNAL_d78455f1_4_k_cu_2c499f7d4cuda3std3__45__cpo5crendE,(_ZN34_INTERNAL_d78455f1_4_k_cu_2c499f7d4cuda3std6ranges3__45__cpo4prevE - _ZN34_INTERNAL_d78455f1_4_k_cu_2c499f7d4cuda3std3__45__cpo5crendE)
_ZN34_INTERNAL_d78455f1_4_k_cu_2c499f7d4cuda3std3__45__cpo5crendE:
	.zero		1
	.type		_ZN34_INTERNAL_d78455f1_4_k_cu_2c499f7d4cuda3std6ranges3__45__cpo4prevE,@object
	.size		_ZN34_INTERNAL_d78455f1_4_k_cu_2c499f7d4cuda3std6ranges3__45__cpo4prevE,(_ZN34_INTERNAL_d78455f1_4_k_cu_2c499f7d4cuda3std6ranges3__45__cpo9iter_moveE - _ZN34_INTERNAL_d78455f1_4_k_cu_2c499f7d4cuda3std6ranges3__45__cpo4prevE)
_ZN34_INTERNAL_d78455f1_4_k_cu_2c499f7d4cuda3std6ranges3__45__cpo4prevE:
	.zero		1
	.type		_ZN34_INTERNAL_d78455f1_4_k_cu_2c499f7d4cuda3std6ranges3__45__cpo9iter_moveE,@object
	.size		_ZN34_INTERNAL_d78455f1_4_k_cu_2c499f7d4cuda3std6ranges3__45__cpo9iter_moveE,(_ZN34_INTERNAL_d78455f1_4_k_cu_2c499f7d6thrust24THRUST_300001_SM_1000_NS12placeholders2_2E - _ZN34_INTERNAL_d78455f1_4_k_cu_2c499f7d4cuda3std6ranges3__45__cpo9iter_moveE)
_ZN34_INTERNAL_d78455f1_4_k_cu_2c499f7d4cuda3std6ranges3__45__cpo9iter_moveE:
	.zero		1
	.type		_ZN34_INTERNAL_d78455f1_4_k_cu_2c499f7d6thrust24THRUST_300001_SM_1000_NS12placeholders2_2E,@object
	.size		_ZN34_INTERNAL_d78455f1_4_k_cu_2c499f7d6thrust24THRUST_300001_SM_1000_NS12placeholders2_2E,(_ZN34_INTERNAL_d78455f1_4_k_cu_2c499f7d6thrust24THRUST_300001_SM_1000_NS12placeholders2_4E - _ZN34_INTERNAL_d78455f1_4_k_cu_2c499f7d6thrust24THRUST_300001_SM_1000_NS12placeholders2_2E)
_ZN34_INTERNAL_d78455f1_4_k_cu_2c499f7d6thrust24THRUST_300001_SM_1000_NS12placeholders2_2E:
	.zero		1
	.type		_ZN34_INTERNAL_d78455f1_4_k_cu_2c499f7d6thrust24THRUST_300001_SM_1000_NS12placeholders2_4E,@object
	.size		_ZN34_INTERNAL_d78455f1_4_k_cu_2c499f7d6thrust24THRUST_300001_SM_1000_NS12placeholders2_4E,(_ZN34_INTERNAL_d78455f1_4_k_cu_2c499f7d4cuda3std3__45__cpo3endE - _ZN34_INTERNAL_d78455f1_4_k_cu_2c499f7d6thrust24THRUST_300001_SM_1000_NS12placeholders2_4E)
_ZN34_INTERNAL_d78455f1_4_k_cu_2c499f7d6thrust24THRUST_300001_SM_1000_NS12placeholders2_4E:
	.zero		1
	.type		_ZN34_INTERNAL_d78455f1_4_k_cu_2c499f7d4cuda3std3__45__cpo3endE,@object
	.size		_ZN34_INTERNAL_d78455f1_4_k_cu_2c499f7d4cuda3std3__45__cpo3endE,(_ZN34_INTERNAL_d78455f1_4_k_cu_2c499f7d4cuda3std6ranges3__45__cpo3endE - _ZN34_INTERNAL_d78455f1_4_k_cu_2c499f7d4cuda3std3__45__cpo3endE)
_ZN34_INTERNAL_d78455f1_4_k_cu_2c499f7d4cuda3std3__45__cpo3endE:
	.zero		1
	.type		_ZN34_INTERNAL_d78455f1_4_k_cu_2c499f7d4cuda3std6ranges3__45__cpo3endE,@object
	.size		_ZN34_INTERNAL_d78455f1_4_k_cu_2c499f7d4cuda3std6ranges3__45__cpo3endE,(_ZN34_INTERNAL_d78455f1_4_k_cu_2c499f7d4cuda3std3__419piecewise_constructE - _ZN34_INTERNAL_d78455f1_4_k_cu_2c499f7d4cuda3std6ranges3__45__cpo3endE)
_ZN34_INTERNAL_d78455f1_4_k_cu_2c499f7d4cuda3std6ranges3__45__cpo3endE:
	.zero		1
	.type		_ZN34_INTERNAL_d78455f1_4_k_cu_2c499f7d4cuda3std3__419piecewise_constructE,@object
	.size		_ZN34_INTERNAL_d78455f1_4_k_cu_2c499f7d4cuda3std3__419piecewise_constructE,(_ZN34_INTERNAL_d78455f1_4_k_cu_2c499f7d4cuda3std6ranges3__45__cpo5cdataE - _ZN34_INTERNAL_d78455f1_4_k_cu_2c499f7d4cuda3std3__419piecewise_constructE)
_ZN34_INTERNAL_d78455f1_4_k_cu_2c499f7d4cuda3std3__419piecewise_constructE:
	.zero		1
	.type		_ZN34_INTERNAL_d78455f1_4_k_cu_2c499f7d4cuda3std6ranges3__45__cpo5cdataE,@object
	.size		_ZN34_INTERNAL_d78455f1_4_k_cu_2c499f7d4cuda3std6ranges3__45__cpo5cdataE,(_ZN34_INTERNAL_d78455f1_4_k_cu_2c499f7d6thrust24THRUST_300001_SM_1000_NS12placeholders2_8E - _ZN34_INTERNAL_d78455f1_4_k_cu_2c499f7d4cuda3std6ranges3__45__cpo5cdataE)
_ZN34_INTERNAL_d78455f1_4_k_cu_2c499f7d4cuda3std6ranges3__45__cpo5cdataE:
	.zero		1
	.type		_ZN34_INTERNAL_d78455f1_4_k_cu_2c499f7d6thrust24THRUST_300001_SM_1000_NS12placeholders2_8E,@object
	.size		_ZN34_INTERNAL_d78455f1_4_k_cu_2c499f7d6thrust24THRUST_300001_SM_1000_NS12placeholders2_8E,(_ZN34_INTERNAL_d78455f1_4_k_cu_2c499f7d4cuda3std3__45__cpo4rendE - _ZN34_INTERNAL_d78455f1_4_k_cu_2c499f7d6thrust24THRUST_300001_SM_1000_NS12placeholders2_8E)
_ZN34_INTERNAL_d78455f1_4_k_cu_2c499f7d6thrust24THRUST_300001_SM_1000_NS12placeholders2_8E:
	.zero		1
	.type		_ZN34_INTERNAL_d78455f1_4_k_cu_2c499f7d4cuda3std3__45__cpo4rendE,@object
	.size		_ZN34_INTERNAL_d78455f1_4_k_cu_2c499f7d4cuda3std3__45__cpo4rendE,(_ZN34_INTERNAL_d78455f1_4_k_cu_2c499f7d4cuda3std6ranges3__45__cpo9iter_swapE - _ZN34_INTERNAL_d78455f1_4_k_cu_2c499f7d4cuda3std3__45__cpo4rendE)
_ZN34_INTERNAL_d78455f1_4_k_cu_2c499f7d4cuda3std3__45__cpo4rendE:
	.zero		1
	.type		_ZN34_INTERNAL_d78455f1_4_k_cu_2c499f7d4cuda3std6ranges3__45__cpo9iter_swapE,@object
	.size		_ZN34_INTERNAL_d78455f1_4_k_cu_2c499f7d4cuda3std6ranges3__45__cpo9iter_swapE,(_ZN34_INTERNAL_d78455f1_4_k_cu_2c499f7d4cuda3std3__48unexpectE - _ZN34_INTERNAL_d78455f1_4_k_cu_2c499f7d4cuda3std6ranges3__45__cpo9iter_swapE)
_ZN34_INTERNAL_d78455f1_4_k_cu_2c499f7d4cuda3std6ranges3__45__cpo9iter_swapE:
	.zero		1
	.type		_ZN34_INTERNAL_d78455f1_4_k_cu_2c499f7d4cuda3std3__48unexpectE,@object
	.size		_ZN34_INTERNAL_d78455f1_4_k_cu_2c499f7d4cuda3std3__48unexpectE,(_ZN34_INTERNAL_d78455f1_4_k_cu_2c499f7d6thrust24THRUST_300001_SM_1000_NS6system6detail10sequential3seqE - _ZN34_INTERNAL_d78455f1_4_k_cu_2c499f7d4cuda3std3__48unexpectE)
_ZN34_INTERNAL_d78455f1_4_k_cu_2c499f7d4cuda3std3__48unexpectE:
	.zero		1
	.type		_ZN34_INTERNAL_d78455f1_4_k_cu_2c499f7d6thrust24THRUST_300001_SM_1000_NS6system6detail10sequential3seqE,@object
	.size		_ZN34_INTERNAL_d78455f1_4_k_cu_2c499f7d6thrust24THRUST_300001_SM_1000_NS6system6detail10sequential3seqE,(.L_29 - _ZN34_INTERNAL_d78455f1_4_k_cu_2c499f7d6thrust24THRUST_300001_SM_1000_NS6system6detail10sequential3seqE)
_ZN34_INTERNAL_d78455f1_4_k_cu_2c499f7d6thrust24THRUST_300001_SM_1000_NS6system6detail10sequential3seqE:
	.zero		1
.L_29:


//--------------------- .nv.shared._Z13myShuffleScanPfPiS0_S_i --------------------------
	.section	.nv.shared._Z13myShuffleScanPfPiS0_S_i,"aw",@nobits
	.sectionflags	@""
	.align	4
.nv.shared._Z13myShuffleScanPfPiS0_S_i:
	.zero		1052


//--------------------- .nv.constant0._ZN3cub18CUB_300001_SM_10006detail11EmptyKernelIvEEvv --------------------------
	.section	.nv.constant0._ZN3cub18CUB_300001_SM_10006detail11EmptyKernelIvEEvv,"a",@progbits
	.sectionflags	@""
	.align	4
.nv.constant0._ZN3cub18CUB_300001_SM_10006detail11EmptyKernelIvEEvv:
	.zero		896


//--------------------- .nv.constant0._Z13myShuffleScanPfPiS0_S_i --------------------------
	.section	.nv.constant0._Z13myShuffleScanPfPiS0_S_i,"a",@progbits
	.sectionflags	@""
	.align	4
.nv.constant0._Z13myShuffleScanPfPiS0_S_i:
	.zero		932


//--------------------- SYMBOLS --------------------------

	.type		.nv.reservedSmem.offset0,@object
	.size		.nv.reservedSmem.offset0,0x4
	.type		.nv.reservedSmem.cap,@object
	.size		.nv.reservedSmem.cap,0x4
